//
// Generated by NVIDIA NVVM Compiler
//
// Compiler Build ID: CL-36424714
// Cuda compilation tools, release 13.0, V13.0.88
// Based on NVVM 20.0.0
//

.version 9.0
.target sm_100
.address_size 64

	// .globl	_Z21generateRandomNumbersPyyy
.global .align 4 .b8 precalc_xorwow_matrix[102400];
.global .align 4 .b8 precalc_xorwow_offset_matrix[102400];
.global .align 4 .b8 mrg32k3aM1[2304];
.global .align 4 .b8 mrg32k3aM2[2304];
.global .align 4 .b8 mrg32k3aM1SubSeq[2016];
.global .align 4 .b8 mrg32k3aM2SubSeq[2016];
.global .align 4 .b8 mrg32k3aM1Seq[2304];
.global .align 4 .b8 mrg32k3aM2Seq[2304];
.const .align 8 .b8 __cr_lgamma_table[72];

.visible .entry _Z21generateRandomNumbersPyyy(
	.param .u64 .ptr .align 1 _Z21generateRandomNumbersPyyy_param_0,
	.param .u64 _Z21generateRandomNumbersPyyy_param_1,
	.param .u64 _Z21generateRandomNumbersPyyy_param_2
)
{
	.local .align 8 .b8 	__local_depot0[48];
	.reg .b64 	%SP;
	.reg .b64 	%SPL;
	.reg .pred 	%p<70>;
	.reg .b32 	%r<1239>;
	.reg .b32 	%f<25>;
	.reg .b64 	%rd<36>;

	mov.u64 	%SPL, __local_depot0;
	ld.param.u64 	%rd15, [_Z21generateRandomNumbersPyyy_param_0];
	ld.param.u64 	%rd17, [_Z21generateRandomNumbersPyyy_param_1];
	ld.param.u64 	%rd16, [_Z21generateRandomNumbersPyyy_param_2];
	add.u64 	%rd1, %SPL, 0;
	mov.u32 	%r563, %ctaid.x;
	mov.u32 	%r564, %ntid.x;
	mov.u32 	%r565, %tid.x;
	mad.lo.s32 	%r566, %r563, %r564, %r565;
	cvt.u64.u32 	%rd34, %r566;
	mov.u32 	%r567, %nctaid.x;
	mul.lo.s32 	%r1, %r564, %r567;
	cvt.u32.u64 	%r568, %rd17;
	xor.b32  	%r569, %r568, -1429050551;
	mul.lo.s32 	%r570, %r569, 1099087573;
	{ .reg .b32 tmp; mov.b64 {tmp, %r571}, %rd17; }
	xor.b32  	%r572, %r571, -136515619;
	mul.lo.s32 	%r573, %r572, -1703105765;
	add.s32 	%r574, %r570, %r573;
	add.s32 	%r1232, %r574, 6615241;
	add.s32 	%r962, %r570, 123456789;
	st.local.v2.u32 	[%rd1], {%r1232, %r962};
	xor.b32  	%r961, %r570, 362436069;
	add.s32 	%r960, %r573, 521288629;
	st.local.v2.u32 	[%rd1+8], {%r961, %r960};
	xor.b32  	%r959, %r573, 88675123;
	add.s32 	%r958, %r570, 5783321;
	st.local.v2.u32 	[%rd1+16], {%r959, %r958};
	setp.eq.s32 	%p1, %r566, 0;
	@%p1 bra 	$L__BB0_115;
	mov.b32 	%r945, 0;
	mov.u64 	%rd33, %rd34;
$L__BB0_2:
	mov.u64 	%rd3, %rd33;
	and.b64  	%rd4, %rd3, 3;
	setp.eq.s64 	%p2, %rd4, 0;
	@%p2 bra 	$L__BB0_114;
	mul.wide.u32 	%rd19, %r945, 3200;
	mov.u64 	%rd20, precalc_xorwow_matrix;
	add.s64 	%rd5, %rd20, %rd19;
	mov.b32 	%r958, 0;
	mov.u32 	%r959, %r958;
	mov.u32 	%r960, %r958;
	mov.u32 	%r961, %r958;
	mov.u32 	%r962, %r958;
	mov.u32 	%r951, %r958;
$L__BB0_4:
	mul.wide.u32 	%rd21, %r951, 4;
	add.s64 	%rd22, %rd1, %rd21;
	ld.local.u32 	%r20, [%rd22+4];
	shl.b32 	%r21, %r951, 5;
	mov.b32 	%r957, 0;
$L__BB0_5:
	.pragma "nounroll";
	shr.u32 	%r578, %r20, %r957;
	and.b32  	%r579, %r578, 1;
	setp.eq.b32 	%p3, %r579, 1;
	not.pred 	%p4, %p3;
	add.s32 	%r580, %r21, %r957;
	mul.lo.s32 	%r581, %r580, 5;
	mul.wide.u32 	%rd23, %r581, 4;
	add.s64 	%rd6, %rd5, %rd23;
	@%p4 bra 	$L__BB0_7;
	ld.global.u32 	%r582, [%rd6];
	xor.b32  	%r962, %r962, %r582;
	ld.global.u32 	%r583, [%rd6+4];
	xor.b32  	%r961, %r961, %r583;
	ld.global.u32 	%r584, [%rd6+8];
	xor.b32  	%r960, %r960, %r584;
	ld.global.u32 	%r585, [%rd6+12];
	xor.b32  	%r959, %r959, %r585;
	ld.global.u32 	%r586, [%rd6+16];
	xor.b32  	%r958, %r958, %r586;
$L__BB0_7:
	and.b32  	%r588, %r578, 2;
	setp.eq.s32 	%p5, %r588, 0;
	@%p5 bra 	$L__BB0_9;
	ld.global.u32 	%r589, [%rd6+20];
	xor.b32  	%r962, %r962, %r589;
	ld.global.u32 	%r590, [%rd6+24];
	xor.b32  	%r961, %r961, %r590;
	ld.global.u32 	%r591, [%rd6+28];
	xor.b32  	%r960, %r960, %r591;
	ld.global.u32 	%r592, [%rd6+32];
	xor.b32  	%r959, %r959, %r592;
	ld.global.u32 	%r593, [%rd6+36];
	xor.b32  	%r958, %r958, %r593;
$L__BB0_9:
	and.b32  	%r595, %r578, 4;
	setp.eq.s32 	%p6, %r595, 0;
	@%p6 bra 	$L__BB0_11;
	ld.global.u32 	%r596, [%rd6+40];
	xor.b32  	%r962, %r962, %r596;
	ld.global.u32 	%r597, [%rd6+44];
	xor.b32  	%r961, %r961, %r597;
	ld.global.u32 	%r598, [%rd6+48];
	xor.b32  	%r960, %r960, %r598;
	ld.global.u32 	%r599, [%rd6+52];
	xor.b32  	%r959, %r959, %r599;
	ld.global.u32 	%r600, [%rd6+56];
	xor.b32  	%r958, %r958, %r600;
$L__BB0_11:
	and.b32  	%r602, %r578, 8;
	setp.eq.s32 	%p7, %r602, 0;
	@%p7 bra 	$L__BB0_13;
	ld.global.u32 	%r603, [%rd6+60];
	xor.b32  	%r962, %r962, %r603;
	ld.global.u32 	%r604, [%rd6+64];
	xor.b32  	%r961, %r961, %r604;
	ld.global.u32 	%r605, [%rd6+68];
	xor.b32  	%r960, %r960, %r605;
	ld.global.u32 	%r606, [%rd6+72];
	xor.b32  	%r959, %r959, %r606;
	ld.global.u32 	%r607, [%rd6+76];
	xor.b32  	%r958, %r958, %r607;
$L__BB0_13:
	and.b32  	%r609, %r578, 16;
	setp.eq.s32 	%p8, %r609, 0;
	@%p8 bra 	$L__BB0_15;
	ld.global.u32 	%r610, [%rd6+80];
	xor.b32  	%r962, %r962, %r610;
	ld.global.u32 	%r611, [%rd6+84];
	xor.b32  	%r961, %r961, %r611;
	ld.global.u32 	%r612, [%rd6+88];
	xor.b32  	%r960, %r960, %r612;
	ld.global.u32 	%r613, [%rd6+92];
	xor.b32  	%r959, %r959, %r613;
	ld.global.u32 	%r614, [%rd6+96];
	xor.b32  	%r958, %r958, %r614;
$L__BB0_15:
	and.b32  	%r616, %r578, 32;
	setp.eq.s32 	%p9, %r616, 0;
	@%p9 bra 	$L__BB0_17;
	ld.global.u32 	%r617, [%rd6+100];
	xor.b32  	%r962, %r962, %r617;
	ld.global.u32 	%r618, [%rd6+104];
	xor.b32  	%r961, %r961, %r618;
	ld.global.u32 	%r619, [%rd6+108];
	xor.b32  	%r960, %r960, %r619;
	ld.global.u32 	%r620, [%rd6+112];
	xor.b32  	%r959, %r959, %r620;
	ld.global.u32 	%r621, [%rd6+116];
	xor.b32  	%r958, %r958, %r621;
$L__BB0_17:
	and.b32  	%r623, %r578, 64;
	setp.eq.s32 	%p10, %r623, 0;
	@%p10 bra 	$L__BB0_19;
	ld.global.u32 	%r624, [%rd6+120];
	xor.b32  	%r962, %r962, %r624;
	ld.global.u32 	%r625, [%rd6+124];
	xor.b32  	%r961, %r961, %r625;
	ld.global.u32 	%r626, [%rd6+128];
	xor.b32  	%r960, %r960, %r626;
	ld.global.u32 	%r627, [%rd6+132];
	xor.b32  	%r959, %r959, %r627;
	ld.global.u32 	%r628, [%rd6+136];
	xor.b32  	%r958, %r958, %r628;
$L__BB0_19:
	and.b32  	%r630, %r578, 128;
	setp.eq.s32 	%p11, %r630, 0;
	@%p11 bra 	$L__BB0_21;
	ld.global.u32 	%r631, [%rd6+140];
	xor.b32  	%r962, %r962, %r631;
	ld.global.u32 	%r632, [%rd6+144];
	xor.b32  	%r961, %r961, %r632;
	ld.global.u32 	%r633, [%rd6+148];
	xor.b32  	%r960, %r960, %r633;
	ld.global.u32 	%r634, [%rd6+152];
	xor.b32  	%r959, %r959, %r634;
	ld.global.u32 	%r635, [%rd6+156];
	xor.b32  	%r958, %r958, %r635;
$L__BB0_21:
	and.b32  	%r637, %r578, 256;
	setp.eq.s32 	%p12, %r637, 0;
	@%p12 bra 	$L__BB0_23;
	ld.global.u32 	%r638, [%rd6+160];
	xor.b32  	%r962, %r962, %r638;
	ld.global.u32 	%r639, [%rd6+164];
	xor.b32  	%r961, %r961, %r639;
	ld.global.u32 	%r640, [%rd6+168];
	xor.b32  	%r960, %r960, %r640;
	ld.global.u32 	%r641, [%rd6+172];
	xor.b32  	%r959, %r959, %r641;
	ld.global.u32 	%r642, [%rd6+176];
	xor.b32  	%r958, %r958, %r642;
$L__BB0_23:
	and.b32  	%r644, %r578, 512;
	setp.eq.s32 	%p13, %r644, 0;
	@%p13 bra 	$L__BB0_25;
	ld.global.u32 	%r645, [%rd6+180];
	xor.b32  	%r962, %r962, %r645;
	ld.global.u32 	%r646, [%rd6+184];
	xor.b32  	%r961, %r961, %r646;
	ld.global.u32 	%r647, [%rd6+188];
	xor.b32  	%r960, %r960, %r647;
	ld.global.u32 	%r648, [%rd6+192];
	xor.b32  	%r959, %r959, %r648;
	ld.global.u32 	%r649, [%rd6+196];
	xor.b32  	%r958, %r958, %r649;
$L__BB0_25:
	and.b32  	%r651, %r578, 1024;
	setp.eq.s32 	%p14, %r651, 0;
	@%p14 bra 	$L__BB0_27;
	ld.global.u32 	%r652, [%rd6+200];
	xor.b32  	%r962, %r962, %r652;
	ld.global.u32 	%r653, [%rd6+204];
	xor.b32  	%r961, %r961, %r653;
	ld.global.u32 	%r654, [%rd6+208];
	xor.b32  	%r960, %r960, %r654;
	ld.global.u32 	%r655, [%rd6+212];
	xor.b32  	%r959, %r959, %r655;
	ld.global.u32 	%r656, [%rd6+216];
	xor.b32  	%r958, %r958, %r656;
$L__BB0_27:
	and.b32  	%r658, %r578, 2048;
	setp.eq.s32 	%p15, %r658, 0;
	@%p15 bra 	$L__BB0_29;
	ld.global.u32 	%r659, [%rd6+220];
	xor.b32  	%r962, %r962, %r659;
	ld.global.u32 	%r660, [%rd6+224];
	xor.b32  	%r961, %r961, %r660;
	ld.global.u32 	%r661, [%rd6+228];
	xor.b32  	%r960, %r960, %r661;
	ld.global.u32 	%r662, [%rd6+232];
	xor.b32  	%r959, %r959, %r662;
	ld.global.u32 	%r663, [%rd6+236];
	xor.b32  	%r958, %r958, %r663;
$L__BB0_29:
	and.b32  	%r665, %r578, 4096;
	setp.eq.s32 	%p16, %r665, 0;
	@%p16 bra 	$L__BB0_31;
	ld.global.u32 	%r666, [%rd6+240];
	xor.b32  	%r962, %r962, %r666;
	ld.global.u32 	%r667, [%rd6+244];
	xor.b32  	%r961, %r961, %r667;
	ld.global.u32 	%r668, [%rd6+248];
	xor.b32  	%r960, %r960, %r668;
	ld.global.u32 	%r669, [%rd6+252];
	xor.b32  	%r959, %r959, %r669;
	ld.global.u32 	%r670, [%rd6+256];
	xor.b32  	%r958, %r958, %r670;
$L__BB0_31:
	and.b32  	%r672, %r578, 8192;
	setp.eq.s32 	%p17, %r672, 0;
	@%p17 bra 	$L__BB0_33;
	ld.global.u32 	%r673, [%rd6+260];
	xor.b32  	%r962, %r962, %r673;
	ld.global.u32 	%r674, [%rd6+264];
	xor.b32  	%r961, %r961, %r674;
	ld.global.u32 	%r675, [%rd6+268];
	xor.b32  	%r960, %r960, %r675;
	ld.global.u32 	%r676, [%rd6+272];
	xor.b32  	%r959, %r959, %r676;
	ld.global.u32 	%r677, [%rd6+276];
	xor.b32  	%r958, %r958, %r677;
$L__BB0_33:
	and.b32  	%r679, %r578, 16384;
	setp.eq.s32 	%p18, %r679, 0;
	@%p18 bra 	$L__BB0_35;
	ld.global.u32 	%r680, [%rd6+280];
	xor.b32  	%r962, %r962, %r680;
	ld.global.u32 	%r681, [%rd6+284];
	xor.b32  	%r961, %r961, %r681;
	ld.global.u32 	%r682, [%rd6+288];
	xor.b32  	%r960, %r960, %r682;
	ld.global.u32 	%r683, [%rd6+292];
	xor.b32  	%r959, %r959, %r683;
	ld.global.u32 	%r684, [%rd6+296];
	xor.b32  	%r958, %r958, %r684;
$L__BB0_35:
	and.b32  	%r686, %r578, 32768;
	setp.eq.s32 	%p19, %r686, 0;
	@%p19 bra 	$L__BB0_37;
	ld.global.u32 	%r687, [%rd6+300];
	xor.b32  	%r962, %r962, %r687;
	ld.global.u32 	%r688, [%rd6+304];
	xor.b32  	%r961, %r961, %r688;
	ld.global.u32 	%r689, [%rd6+308];
	xor.b32  	%r960, %r960, %r689;
	ld.global.u32 	%r690, [%rd6+312];
	xor.b32  	%r959, %r959, %r690;
	ld.global.u32 	%r691, [%rd6+316];
	xor.b32  	%r958, %r958, %r691;
$L__BB0_37:
	add.s32 	%r957, %r957, 16;
	setp.ne.s32 	%p20, %r957, 32;
	@%p20 bra 	$L__BB0_5;
	mad.lo.s32 	%r692, %r951, -31, %r21;
	add.s32 	%r951, %r692, 1;
	setp.ne.s32 	%p21, %r951, 5;
	@%p21 bra 	$L__BB0_4;
	st.local.u32 	[%rd1+4], %r962;
	st.local.v2.u32 	[%rd1+8], {%r961, %r960};
	st.local.v2.u32 	[%rd1+16], {%r959, %r958};
	setp.eq.s64 	%p22, %rd4, 1;
	@%p22 bra 	$L__BB0_114;
	mov.b32 	%r958, 0;
	mov.u32 	%r959, %r958;
	mov.u32 	%r960, %r958;
	mov.u32 	%r961, %r958;
	mov.u32 	%r962, %r958;
	mov.u32 	%r1043, %r958;
$L__BB0_41:
	mul.wide.u32 	%rd24, %r1043, 4;
	add.s64 	%rd25, %rd1, %rd24;
	ld.local.u32 	%r196, [%rd25+4];
	shl.b32 	%r197, %r1043, 5;
	mov.b32 	%r1049, 0;
$L__BB0_42:
	.pragma "nounroll";
	shr.u32 	%r695, %r196, %r1049;
	and.b32  	%r696, %r695, 1;
	setp.eq.b32 	%p23, %r696, 1;
	not.pred 	%p24, %p23;
	add.s32 	%r697, %r197, %r1049;
	mul.lo.s32 	%r698, %r697, 5;
	mul.wide.u32 	%rd26, %r698, 4;
	add.s64 	%rd7, %rd5, %rd26;
	@%p24 bra 	$L__BB0_44;
	ld.global.u32 	%r699, [%rd7];
	xor.b32  	%r962, %r962, %r699;
	ld.global.u32 	%r700, [%rd7+4];
	xor.b32  	%r961, %r961, %r700;
	ld.global.u32 	%r701, [%rd7+8];
	xor.b32  	%r960, %r960, %r701;
	ld.global.u32 	%r702, [%rd7+12];
	xor.b32  	%r959, %r959, %r702;
	ld.global.u32 	%r703, [%rd7+16];
	xor.b32  	%r958, %r958, %r703;
$L__BB0_44:
	and.b32  	%r705, %r695, 2;
	setp.eq.s32 	%p25, %r705, 0;
	@%p25 bra 	$L__BB0_46;
	ld.global.u32 	%r706, [%rd7+20];
	xor.b32  	%r962, %r962, %r706;
	ld.global.u32 	%r707, [%rd7+24];
	xor.b32  	%r961, %r961, %r707;
	ld.global.u32 	%r708, [%rd7+28];
	xor.b32  	%r960, %r960, %r708;
	ld.global.u32 	%r709, [%rd7+32];
	xor.b32  	%r959, %r959, %r709;
	ld.global.u32 	%r710, [%rd7+36];
	xor.b32  	%r958, %r958, %r710;
$L__BB0_46:
	and.b32  	%r712, %r695, 4;
	setp.eq.s32 	%p26, %r712, 0;
	@%p26 bra 	$L__BB0_48;
	ld.global.u32 	%r713, [%rd7+40];
	xor.b32  	%r962, %r962, %r713;
	ld.global.u32 	%r714, [%rd7+44];
	xor.b32  	%r961, %r961, %r714;
	ld.global.u32 	%r715, [%rd7+48];
	xor.b32  	%r960, %r960, %r715;
	ld.global.u32 	%r716, [%rd7+52];
	xor.b32  	%r959, %r959, %r716;
	ld.global.u32 	%r717, [%rd7+56];
	xor.b32  	%r958, %r958, %r717;
$L__BB0_48:
	and.b32  	%r719, %r695, 8;
	setp.eq.s32 	%p27, %r719, 0;
	@%p27 bra 	$L__BB0_50;
	ld.global.u32 	%r720, [%rd7+60];
	xor.b32  	%r962, %r962, %r720;
	ld.global.u32 	%r721, [%rd7+64];
	xor.b32  	%r961, %r961, %r721;
	ld.global.u32 	%r722, [%rd7+68];
	xor.b32  	%r960, %r960, %r722;
	ld.global.u32 	%r723, [%rd7+72];
	xor.b32  	%r959, %r959, %r723;
	ld.global.u32 	%r724, [%rd7+76];
	xor.b32  	%r958, %r958, %r724;
$L__BB0_50:
	and.b32  	%r726, %r695, 16;
	setp.eq.s32 	%p28, %r726, 0;
	@%p28 bra 	$L__BB0_52;
	ld.global.u32 	%r727, [%rd7+80];
	xor.b32  	%r962, %r962, %r727;
	ld.global.u32 	%r728, [%rd7+84];
	xor.b32  	%r961, %r961, %r728;
	ld.global.u32 	%r729, [%rd7+88];
	xor.b32  	%r960, %r960, %r729;
	ld.global.u32 	%r730, [%rd7+92];
	xor.b32  	%r959, %r959, %r730;
	ld.global.u32 	%r731, [%rd7+96];
	xor.b32  	%r958, %r958, %r731;
$L__BB0_52:
	and.b32  	%r733, %r695, 32;
	setp.eq.s32 	%p29, %r733, 0;
	@%p29 bra 	$L__BB0_54;
	ld.global.u32 	%r734, [%rd7+100];
	xor.b32  	%r962, %r962, %r734;
	ld.global.u32 	%r735, [%rd7+104];
	xor.b32  	%r961, %r961, %r735;
	ld.global.u32 	%r736, [%rd7+108];
	xor.b32  	%r960, %r960, %r736;
	ld.global.u32 	%r737, [%rd7+112];
	xor.b32  	%r959, %r959, %r737;
	ld.global.u32 	%r738, [%rd7+116];
	xor.b32  	%r958, %r958, %r738;
$L__BB0_54:
	and.b32  	%r740, %r695, 64;
	setp.eq.s32 	%p30, %r740, 0;
	@%p30 bra 	$L__BB0_56;
	ld.global.u32 	%r741, [%rd7+120];
	xor.b32  	%r962, %r962, %r741;
	ld.global.u32 	%r742, [%rd7+124];
	xor.b32  	%r961, %r961, %r742;
	ld.global.u32 	%r743, [%rd7+128];
	xor.b32  	%r960, %r960, %r743;
	ld.global.u32 	%r744, [%rd7+132];
	xor.b32  	%r959, %r959, %r744;
	ld.global.u32 	%r745, [%rd7+136];
	xor.b32  	%r958, %r958, %r745;
$L__BB0_56:
	and.b32  	%r747, %r695, 128;
	setp.eq.s32 	%p31, %r747, 0;
	@%p31 bra 	$L__BB0_58;
	ld.global.u32 	%r748, [%rd7+140];
	xor.b32  	%r962, %r962, %r748;
	ld.global.u32 	%r749, [%rd7+144];
	xor.b32  	%r961, %r961, %r749;
	ld.global.u32 	%r750, [%rd7+148];
	xor.b32  	%r960, %r960, %r750;
	ld.global.u32 	%r751, [%rd7+152];
	xor.b32  	%r959, %r959, %r751;
	ld.global.u32 	%r752, [%rd7+156];
	xor.b32  	%r958, %r958, %r752;
$L__BB0_58:
	and.b32  	%r754, %r695, 256;
	setp.eq.s32 	%p32, %r754, 0;
	@%p32 bra 	$L__BB0_60;
	ld.global.u32 	%r755, [%rd7+160];
	xor.b32  	%r962, %r962, %r755;
	ld.global.u32 	%r756, [%rd7+164];
	xor.b32  	%r961, %r961, %r756;
	ld.global.u32 	%r757, [%rd7+168];
	xor.b32  	%r960, %r960, %r757;
	ld.global.u32 	%r758, [%rd7+172];
	xor.b32  	%r959, %r959, %r758;
	ld.global.u32 	%r759, [%rd7+176];
	xor.b32  	%r958, %r958, %r759;
$L__BB0_60:
	and.b32  	%r761, %r695, 512;
	setp.eq.s32 	%p33, %r761, 0;
	@%p33 bra 	$L__BB0_62;
	ld.global.u32 	%r762, [%rd7+180];
	xor.b32  	%r962, %r962, %r762;
	ld.global.u32 	%r763, [%rd7+184];
	xor.b32  	%r961, %r961, %r763;
	ld.global.u32 	%r764, [%rd7+188];
	xor.b32  	%r960, %r960, %r764;
	ld.global.u32 	%r765, [%rd7+192];
	xor.b32  	%r959, %r959, %r765;
	ld.global.u32 	%r766, [%rd7+196];
	xor.b32  	%r958, %r958, %r766;
$L__BB0_62:
	and.b32  	%r768, %r695, 1024;
	setp.eq.s32 	%p34, %r768, 0;
	@%p34 bra 	$L__BB0_64;
	ld.global.u32 	%r769, [%rd7+200];
	xor.b32  	%r962, %r962, %r769;
	ld.global.u32 	%r770, [%rd7+204];
	xor.b32  	%r961, %r961, %r770;
	ld.global.u32 	%r771, [%rd7+208];
	xor.b32  	%r960, %r960, %r771;
	ld.global.u32 	%r772, [%rd7+212];
	xor.b32  	%r959, %r959, %r772;
	ld.global.u32 	%r773, [%rd7+216];
	xor.b32  	%r958, %r958, %r773;
$L__BB0_64:
	and.b32  	%r775, %r695, 2048;
	setp.eq.s32 	%p35, %r775, 0;
	@%p35 bra 	$L__BB0_66;
	ld.global.u32 	%r776, [%rd7+220];
	xor.b32  	%r962, %r962, %r776;
	ld.global.u32 	%r777, [%rd7+224];
	xor.b32  	%r961, %r961, %r777;
	ld.global.u32 	%r778, [%rd7+228];
	xor.b32  	%r960, %r960, %r778;
	ld.global.u32 	%r779, [%rd7+232];
	xor.b32  	%r959, %r959, %r779;
	ld.global.u32 	%r780, [%rd7+236];
	xor.b32  	%r958, %r958, %r780;
$L__BB0_66:
	and.b32  	%r782, %r695, 4096;
	setp.eq.s32 	%p36, %r782, 0;
	@%p36 bra 	$L__BB0_68;
	ld.global.u32 	%r783, [%rd7+240];
	xor.b32  	%r962, %r962, %r783;
	ld.global.u32 	%r784, [%rd7+244];
	xor.b32  	%r961, %r961, %r784;
	ld.global.u32 	%r785, [%rd7+248];
	xor.b32  	%r960, %r960, %r785;
	ld.global.u32 	%r786, [%rd7+252];
	xor.b32  	%r959, %r959, %r786;
	ld.global.u32 	%r787, [%rd7+256];
	xor.b32  	%r958, %r958, %r787;
$L__BB0_68:
	and.b32  	%r789, %r695, 8192;
	setp.eq.s32 	%p37, %r789, 0;
	@%p37 bra 	$L__BB0_70;
	ld.global.u32 	%r790, [%rd7+260];
	xor.b32  	%r962, %r962, %r790;
	ld.global.u32 	%r791, [%rd7+264];
	xor.b32  	%r961, %r961, %r791;
	ld.global.u32 	%r792, [%rd7+268];
	xor.b32  	%r960, %r960, %r792;
	ld.global.u32 	%r793, [%rd7+272];
	xor.b32  	%r959, %r959, %r793;
	ld.global.u32 	%r794, [%rd7+276];
	xor.b32  	%r958, %r958, %r794;
$L__BB0_70:
	and.b32  	%r796, %r695, 16384;
	setp.eq.s32 	%p38, %r796, 0;
	@%p38 bra 	$L__BB0_72;
	ld.global.u32 	%r797, [%rd7+280];
	xor.b32  	%r962, %r962, %r797;
	ld.global.u32 	%r798, [%rd7+284];
	xor.b32  	%r961, %r961, %r798;
	ld.global.u32 	%r799, [%rd7+288];
	xor.b32  	%r960, %r960, %r799;
	ld.global.u32 	%r800, [%rd7+292];
	xor.b32  	%r959, %r959, %r800;
	ld.global.u32 	%r801, [%rd7+296];
	xor.b32  	%r958, %r958, %r801;
$L__BB0_72:
	and.b32  	%r803, %r695, 32768;
	setp.eq.s32 	%p39, %r803, 0;
	@%p39 bra 	$L__BB0_74;
	ld.global.u32 	%r804, [%rd7+300];
	xor.b32  	%r962, %r962, %r804;
	ld.global.u32 	%r805, [%rd7+304];
	xor.b32  	%r961, %r961, %r805;
	ld.global.u32 	%r806, [%rd7+308];
	xor.b32  	%r960, %r960, %r806;
	ld.global.u32 	%r807, [%rd7+312];
	xor.b32  	%r959, %r959, %r807;
	ld.global.u32 	%r808, [%rd7+316];
	xor.b32  	%r958, %r958, %r808;
$L__BB0_74:
	add.s32 	%r1049, %r1049, 16;
	setp.ne.s32 	%p40, %r1049, 32;
	@%p40 bra 	$L__BB0_42;
	mad.lo.s32 	%r809, %r1043, -31, %r197;
	add.s32 	%r1043, %r809, 1;
	setp.ne.s32 	%p41, %r1043, 5;
	@%p41 bra 	$L__BB0_41;
	st.local.u32 	[%rd1+4], %r962;
	st.local.v2.u32 	[%rd1+8], {%r961, %r960};
	st.local.v2.u32 	[%rd1+16], {%r959, %r958};
	setp.ne.s64 	%p42, %rd4, 3;
	@%p42 bra 	$L__BB0_114;
	mov.b32 	%r958, 0;
	mov.u32 	%r959, %r958;
	mov.u32 	%r960, %r958;
	mov.u32 	%r961, %r958;
	mov.u32 	%r962, %r958;
	mov.u32 	%r1135, %r958;
$L__BB0_78:
	mul.wide.u32 	%rd27, %r1135, 4;
	add.s64 	%rd28, %rd1, %rd27;
	ld.local.u32 	%r372, [%rd28+4];
	shl.b32 	%r373, %r1135, 5;
	mov.b32 	%r1141, 0;
$L__BB0_79:
	.pragma "nounroll";
	shr.u32 	%r812, %r372, %r1141;
	and.b32  	%r813, %r812, 1;
	setp.eq.b32 	%p43, %r813, 1;
	not.pred 	%p44, %p43;
	add.s32 	%r814, %r373, %r1141;
	mul.lo.s32 	%r815, %r814, 5;
	mul.wide.u32 	%rd29, %r815, 4;
	add.s64 	%rd8, %rd5, %rd29;
	@%p44 bra 	$L__BB0_81;
	ld.global.u32 	%r816, [%rd8];
	xor.b32  	%r962, %r962, %r816;
	ld.global.u32 	%r817, [%rd8+4];
	xor.b32  	%r961, %r961, %r817;
	ld.global.u32 	%r818, [%rd8+8];
	xor.b32  	%r960, %r960, %r818;
	ld.global.u32 	%r819, [%rd8+12];
	xor.b32  	%r959, %r959, %r819;
	ld.global.u32 	%r820, [%rd8+16];
	xor.b32  	%r958, %r958, %r820;
$L__BB0_81:
	and.b32  	%r822, %r812, 2;
	setp.eq.s32 	%p45, %r822, 0;
	@%p45 bra 	$L__BB0_83;
	ld.global.u32 	%r823, [%rd8+20];
	xor.b32  	%r962, %r962, %r823;
	ld.global.u32 	%r824, [%rd8+24];
	xor.b32  	%r961, %r961, %r824;
	ld.global.u32 	%r825, [%rd8+28];
	xor.b32  	%r960, %r960, %r825;
	ld.global.u32 	%r826, [%rd8+32];
	xor.b32  	%r959, %r959, %r826;
	ld.global.u32 	%r827, [%rd8+36];
	xor.b32  	%r958, %r958, %r827;
$L__BB0_83:
	and.b32  	%r829, %r812, 4;
	setp.eq.s32 	%p46, %r829, 0;
	@%p46 bra 	$L__BB0_85;
	ld.global.u32 	%r830, [%rd8+40];
	xor.b32  	%r962, %r962, %r830;
	ld.global.u32 	%r831, [%rd8+44];
	xor.b32  	%r961, %r961, %r831;
	ld.global.u32 	%r832, [%rd8+48];
	xor.b32  	%r960, %r960, %r832;
	ld.global.u32 	%r833, [%rd8+52];
	xor.b32  	%r959, %r959, %r833;
	ld.global.u32 	%r834, [%rd8+56];
	xor.b32  	%r958, %r958, %r834;
$L__BB0_85:
	and.b32  	%r836, %r812, 8;
	setp.eq.s32 	%p47, %r836, 0;
	@%p47 bra 	$L__BB0_87;
	ld.global.u32 	%r837, [%rd8+60];
	xor.b32  	%r962, %r962, %r837;
	ld.global.u32 	%r838, [%rd8+64];
	xor.b32  	%r961, %r961, %r838;
	ld.global.u32 	%r839, [%rd8+68];
	xor.b32  	%r960, %r960, %r839;
	ld.global.u32 	%r840, [%rd8+72];
	xor.b32  	%r959, %r959, %r840;
	ld.global.u32 	%r841, [%rd8+76];
	xor.b32  	%r958, %r958, %r841;
$L__BB0_87:
	and.b32  	%r843, %r812, 16;
	setp.eq.s32 	%p48, %r843, 0;
	@%p48 bra 	$L__BB0_89;
	ld.global.u32 	%r844, [%rd8+80];
	xor.b32  	%r962, %r962, %r844;
	ld.global.u32 	%r845, [%rd8+84];
	xor.b32  	%r961, %r961, %r845;
	ld.global.u32 	%r846, [%rd8+88];
	xor.b32  	%r960, %r960, %r846;
	ld.global.u32 	%r847, [%rd8+92];
	xor.b32  	%r959, %r959, %r847;
	ld.global.u32 	%r848, [%rd8+96];
	xor.b32  	%r958, %r958, %r848;
$L__BB0_89:
	and.b32  	%r850, %r812, 32;
	setp.eq.s32 	%p49, %r850, 0;
	@%p49 bra 	$L__BB0_91;
	ld.global.u32 	%r851, [%rd8+100];
	xor.b32  	%r962, %r962, %r851;
	ld.global.u32 	%r852, [%rd8+104];
	xor.b32  	%r961, %r961, %r852;
	ld.global.u32 	%r853, [%rd8+108];
	xor.b32  	%r960, %r960, %r853;
	ld.global.u32 	%r854, [%rd8+112];
	xor.b32  	%r959, %r959, %r854;
	ld.global.u32 	%r855, [%rd8+116];
	xor.b32  	%r958, %r958, %r855;
$L__BB0_91:
	and.b32  	%r857, %r812, 64;
	setp.eq.s32 	%p50, %r857, 0;
	@%p50 bra 	$L__BB0_93;
	ld.global.u32 	%r858, [%rd8+120];
	xor.b32  	%r962, %r962, %r858;
	ld.global.u32 	%r859, [%rd8+124];
	xor.b32  	%r961, %r961, %r859;
	ld.global.u32 	%r860, [%rd8+128];
	xor.b32  	%r960, %r960, %r860;
	ld.global.u32 	%r861, [%rd8+132];
	xor.b32  	%r959, %r959, %r861;
	ld.global.u32 	%r862, [%rd8+136];
	xor.b32  	%r958, %r958, %r862;
$L__BB0_93:
	and.b32  	%r864, %r812, 128;
	setp.eq.s32 	%p51, %r864, 0;
	@%p51 bra 	$L__BB0_95;
	ld.global.u32 	%r865, [%rd8+140];
	xor.b32  	%r962, %r962, %r865;
	ld.global.u32 	%r866, [%rd8+144];
	xor.b32  	%r961, %r961, %r866;
	ld.global.u32 	%r867, [%rd8+148];
	xor.b32  	%r960, %r960, %r867;
	ld.global.u32 	%r868, [%rd8+152];
	xor.b32  	%r959, %r959, %r868;
	ld.global.u32 	%r869, [%rd8+156];
	xor.b32  	%r958, %r958, %r869;
$L__BB0_95:
	and.b32  	%r871, %r812, 256;
	setp.eq.s32 	%p52, %r871, 0;
	@%p52 bra 	$L__BB0_97;
	ld.global.u32 	%r872, [%rd8+160];
	xor.b32  	%r962, %r962, %r872;
	ld.global.u32 	%r873, [%rd8+164];
	xor.b32  	%r961, %r961, %r873;
	ld.global.u32 	%r874, [%rd8+168];
	xor.b32  	%r960, %r960, %r874;
	ld.global.u32 	%r875, [%rd8+172];
	xor.b32  	%r959, %r959, %r875;
	ld.global.u32 	%r876, [%rd8+176];
	xor.b32  	%r958, %r958, %r876;
$L__BB0_97:
	and.b32  	%r878, %r812, 512;
	setp.eq.s32 	%p53, %r878, 0;
	@%p53 bra 	$L__BB0_99;
	ld.global.u32 	%r879, [%rd8+180];
	xor.b32  	%r962, %r962, %r879;
	ld.global.u32 	%r880, [%rd8+184];
	xor.b32  	%r961, %r961, %r880;
	ld.global.u32 	%r881, [%rd8+188];
	xor.b32  	%r960, %r960, %r881;
	ld.global.u32 	%r882, [%rd8+192];
	xor.b32  	%r959, %r959, %r882;
	ld.global.u32 	%r883, [%rd8+196];
	xor.b32  	%r958, %r958, %r883;
$L__BB0_99:
	and.b32  	%r885, %r812, 1024;
	setp.eq.s32 	%p54, %r885, 0;
	@%p54 bra 	$L__BB0_101;
	ld.global.u32 	%r886, [%rd8+200];
	xor.b32  	%r962, %r962, %r886;
	ld.global.u32 	%r887, [%rd8+204];
	xor.b32  	%r961, %r961, %r887;
	ld.global.u32 	%r888, [%rd8+208];
	xor.b32  	%r960, %r960, %r888;
	ld.global.u32 	%r889, [%rd8+212];
	xor.b32  	%r959, %r959, %r889;
	ld.global.u32 	%r890, [%rd8+216];
	xor.b32  	%r958, %r958, %r890;
$L__BB0_101:
	and.b32  	%r892, %r812, 2048;
	setp.eq.s32 	%p55, %r892, 0;
	@%p55 bra 	$L__BB0_103;
	ld.global.u32 	%r893, [%rd8+220];
	xor.b32  	%r962, %r962, %r893;
	ld.global.u32 	%r894, [%rd8+224];
	xor.b32  	%r961, %r961, %r894;
	ld.global.u32 	%r895, [%rd8+228];
	xor.b32  	%r960, %r960, %r895;
	ld.global.u32 	%r896, [%rd8+232];
	xor.b32  	%r959, %r959, %r896;
	ld.global.u32 	%r897, [%rd8+236];
	xor.b32  	%r958, %r958, %r897;
$L__BB0_103:
	and.b32  	%r899, %r812, 4096;
	setp.eq.s32 	%p56, %r899, 0;
	@%p56 bra 	$L__BB0_105;
	ld.global.u32 	%r900, [%rd8+240];
	xor.b32  	%r962, %r962, %r900;
	ld.global.u32 	%r901, [%rd8+244];
	xor.b32  	%r961, %r961, %r901;
	ld.global.u32 	%r902, [%rd8+248];
	xor.b32  	%r960, %r960, %r902;
	ld.global.u32 	%r903, [%rd8+252];
	xor.b32  	%r959, %r959, %r903;
	ld.global.u32 	%r904, [%rd8+256];
	xor.b32  	%r958, %r958, %r904;
$L__BB0_105:
	and.b32  	%r906, %r812, 8192;
	setp.eq.s32 	%p57, %r906, 0;
	@%p57 bra 	$L__BB0_107;
	ld.global.u32 	%r907, [%rd8+260];
	xor.b32  	%r962, %r962, %r907;
	ld.global.u32 	%r908, [%rd8+264];
	xor.b32  	%r961, %r961, %r908;
	ld.global.u32 	%r909, [%rd8+268];
	xor.b32  	%r960, %r960, %r909;
	ld.global.u32 	%r910, [%rd8+272];
	xor.b32  	%r959, %r959, %r910;
	ld.global.u32 	%r911, [%rd8+276];
	xor.b32  	%r958, %r958, %r911;
$L__BB0_107:
	and.b32  	%r913, %r812, 16384;
	setp.eq.s32 	%p58, %r913, 0;
	@%p58 bra 	$L__BB0_109;
	ld.global.u32 	%r914, [%rd8+280];
	xor.b32  	%r962, %r962, %r914;
	ld.global.u32 	%r915, [%rd8+284];
	xor.b32  	%r961, %r961, %r915;
	ld.global.u32 	%r916, [%rd8+288];
	xor.b32  	%r960, %r960, %r916;
	ld.global.u32 	%r917, [%rd8+292];
	xor.b32  	%r959, %r959, %r917;
	ld.global.u32 	%r918, [%rd8+296];
	xor.b32  	%r958, %r958, %r918;
$L__BB0_109:
	and.b32  	%r920, %r812, 32768;
	setp.eq.s32 	%p59, %r920, 0;
	@%p59 bra 	$L__BB0_111;
	ld.global.u32 	%r921, [%rd8+300];
	xor.b32  	%r962, %r962, %r921;
	ld.global.u32 	%r922, [%rd8+304];
	xor.b32  	%r961, %r961, %r922;
	ld.global.u32 	%r923, [%rd8+308];
	xor.b32  	%r960, %r960, %r923;
	ld.global.u32 	%r924, [%rd8+312];
	xor.b32  	%r959, %r959, %r924;
	ld.global.u32 	%r925, [%rd8+316];
	xor.b32  	%r958, %r958, %r925;
$L__BB0_111:
	add.s32 	%r1141, %r1141, 16;
	setp.ne.s32 	%p60, %r1141, 32;
	@%p60 bra 	$L__BB0_79;
	mad.lo.s32 	%r926, %r1135, -31, %r373;
	add.s32 	%r1135, %r926, 1;
	setp.ne.s32 	%p61, %r1135, 5;
	@%p61 bra 	$L__BB0_78;
	st.local.u32 	[%rd1+4], %r962;
	st.local.v2.u32 	[%rd1+8], {%r961, %r960};
	st.local.v2.u32 	[%rd1+16], {%r959, %r958};
$L__BB0_114:
	shr.u64 	%rd33, %rd3, 2;
	add.s32 	%r945, %r945, 1;
	setp.gt.u64 	%p62, %rd3, 3;
	@%p62 bra 	$L__BB0_2;
$L__BB0_115:
	setp.le.u64 	%p63, %rd16, %rd34;
	mov.b64 	%rd35, 0;
	@%p63 bra 	$L__BB0_119;
	cvt.u64.u32 	%rd10, %r1;
	mov.b32 	%r1238, 0;
$L__BB0_117:
	mov.u32 	%r557, %r961;
	mov.u32 	%r961, %r960;
	mov.u32 	%r960, %r959;
	mov.u32 	%r959, %r958;
	shr.u32 	%r928, %r962, 2;
	xor.b32  	%r929, %r928, %r962;
	shl.b32 	%r930, %r959, 4;
	shl.b32 	%r931, %r929, 1;
	xor.b32  	%r932, %r931, %r930;
	xor.b32  	%r933, %r932, %r929;
	xor.b32  	%r958, %r933, %r959;
	add.s32 	%r1232, %r1232, 362437;
	add.s32 	%r934, %r958, %r1232;
	cvt.rn.f32.u32 	%f1, %r934;
	fma.rn.f32 	%f2, %f1, 0f2F800000, 0f2F000000;
	setp.lt.f32 	%p64, %f2, 0f00800000;
	mul.f32 	%f3, %f2, 0f4B000000;
	selp.f32 	%f4, %f3, %f2, %p64;
	selp.f32 	%f5, 0fC1B80000, 0f00000000, %p64;
	mov.b32 	%r935, %f4;
	add.s32 	%r936, %r935, -1059760811;
	and.b32  	%r937, %r936, -8388608;
	sub.s32 	%r938, %r935, %r937;
	mov.b32 	%f6, %r938;
	cvt.rn.f32.s32 	%f7, %r937;
	fma.rn.f32 	%f8, %f7, 0f34000000, %f5;
	add.f32 	%f9, %f6, 0fBF800000;
	fma.rn.f32 	%f10, %f9, 0fBE055027, 0f3E1039F6;
	fma.rn.f32 	%f11, %f10, %f9, 0fBDF8CDCC;
	fma.rn.f32 	%f12, %f11, %f9, 0f3E0F2955;
	fma.rn.f32 	%f13, %f12, %f9, 0fBE2AD8B9;
	fma.rn.f32 	%f14, %f13, %f9, 0f3E4CED0B;
	fma.rn.f32 	%f15, %f14, %f9, 0fBE7FFF22;
	fma.rn.f32 	%f16, %f15, %f9, 0f3EAAAA78;
	fma.rn.f32 	%f17, %f16, %f9, 0fBF000000;
	mul.f32 	%f18, %f9, %f17;
	fma.rn.f32 	%f19, %f18, %f9, %f9;
	fma.rn.f32 	%f20, %f8, 0f3F317218, %f19;
	setp.gt.u32 	%p65, %r935, 2139095039;
	fma.rn.f32 	%f21, %f4, 0f7F800000, 0f7F800000;
	selp.f32 	%f22, %f21, %f20, %p65;
	setp.neu.f32 	%p66, %f4, 0f00000000;
	mul.f32 	%f23, %f22, 0fC0000000;
	setp.lt.f32 	%p67, %f23, 0f3F800000;
	and.pred  	%p68, %p66, %p67;
	selp.u32 	%r939, 1, 0, %p68;
	add.s32 	%r1238, %r1238, %r939;
	add.s64 	%rd34, %rd34, %rd10;
	setp.lt.u64 	%p69, %rd34, %rd16;
	mov.u32 	%r962, %r557;
	@%p69 bra 	$L__BB0_117;
	cvt.u64.u32 	%rd35, %r1238;
$L__BB0_119:
	cvta.to.global.u64 	%rd31, %rd15;
	atom.global.add.u64 	%rd32, [%rd31], %rd35;
	ret;

}


// ===== COMPILED SASS (sm_100) =====

	.target	sm_100

	.elftype	@"ET_EXEC"


//--------------------- .note.nv.tkinfo           --------------------------
	.section	.note.nv.tkinfo,"",@"SHT_NOTE"
	.sectionflags	@"SHF_NOTE_NV_TKINFO"
	.tkinfo
        /*0018*/ 	.word	0x00000002
        /*0030*/ 	.string	""
        /*0030*/ 	.string	"ptxas"
        /*0030*/ 	.string	"Cuda compilation tools, release 13.0, V13.0.88"
        /*0030*/ 	.string	"Build cuda_13.0.r13.0/compiler.36424714_0"
        /*0030*/ 	.string	"-arch sm_100 -m 64 "



//--------------------- .note.nv.cuinfo           --------------------------
	.section	.note.nv.cuinfo,"",@"SHT_NOTE"
	.sectionflags	@"SHF_NOTE_NV_CUINFO"
        /*0018*/ 	.short	0x0002
        /*001a*/ 	.short	0x0064
        /*001c*/ 	.short	0x0082
	.zero		2


//--------------------- .nv.info                  --------------------------
	.section	.nv.info,"",@"SHT_CUDA_INFO"
	.align	4


	//----- nvinfo : EIATTR_REGCOUNT
	.align		4
        /*0000*/ 	.byte	0x04, 0x2f
        /*0002*/ 	.short	(.L_10 - .L_9)
	.align		4
.L_9:
        /*0004*/ 	.word	index@(_Z21generateRandomNumbersPyyy)
        /*0008*/ 	.word	0x0000001f


	//----- nvinfo : EIATTR_FRAME_SIZE
	.align		4
.L_10:
        /*000c*/ 	.byte	0x04, 0x11
        /*000e*/ 	.short	(.L_12 - .L_11)
	.align		4
.L_11:
        /*0010*/ 	.word	index@(_Z21generateRandomNumbersPyyy)
        /*0014*/ 	.word	0x00000030


	//----- nvinfo : EIATTR_MIN_STACK_SIZE
	.align		4
.L_12:
        /*0018*/ 	.byte	0x04, 0x12
        /*001a*/ 	.short	(.L_14 - .L_13)
	.align		4
.L_13:
        /*001c*/ 	.word	index@(_Z21generateRandomNumbersPyyy)
        /*0020*/ 	.word	0x00000030
.L_14:


//--------------------- .nv.compat                --------------------------
	.section	.nv.compat,"",@"SHT_CUDA_COMPAT_INFO"
	.align	4
        /*0000*/ 	.byte	0x02, 0x09, 0x00, 0x00, 0x02, 0x02, 0x01, 0x00, 0x02, 0x05, 0x05, 0x00, 0x03, 0x07, 0x01, 0x01
        /*0010*/ 	.byte	0x02, 0x03, 0x00, 0x00, 0x02, 0x06, 0x01, 0x00, 0x04, 0x0b, 0x08, 0x00, 0x01, 0x00, 0x00, 0x00
        /*0020*/ 	.byte	0x00, 0x00, 0x00, 0x00


//--------------------- .nv.info._Z21generateRandomNumbersPyyy --------------------------
	.section	.nv.info._Z21generateRandomNumbersPyyy,"",@"SHT_CUDA_INFO"
	.sectionflags	@""
	.align	4


	//----- nvinfo : EIATTR_CUDA_API_VERSION
	.align		4
        /*0000*/ 	.byte	0x04, 0x37
        /*0002*/ 	.short	(.L_16 - .L_15)
.L_15:
        /*0004*/ 	.word	0x00000082


	//----- nvinfo : EIATTR_KPARAM_INFO
	.align		4
.L_16:
        /*0008*/ 	.byte	0x04, 0x17
        /*000a*/ 	.short	(.L_18 - .L_17)
.L_17:
        /*000c*/ 	.word	0x00000000
        /*0010*/ 	.short	0x0002
        /*0012*/ 	.short	0x0010
        /*0014*/ 	.byte	0x00, 0xf0, 0x21, 0x00


	//----- nvinfo : EIATTR_KPARAM_INFO
	.align		4
.L_18:
        /*0018*/ 	.byte	0x04, 0x17
        /*001a*/ 	.short	(.L_20 - .L_19)
.L_19:
        /*001c*/ 	.word	0x00000000
        /*0020*/ 	.short	0x0001
        /*0022*/ 	.short	0x0008
        /*0024*/ 	.byte	0x00, 0xf0, 0x21, 0x00


	//----- nvinfo : EIATTR_KPARAM_INFO
	.align		4
.L_20:
        /*0028*/ 	.byte	0x04, 0x17
        /*002a*/ 	.short	(.L_22 - .L_21)
.L_21:
        /*002c*/ 	.word	0x00000000
        /*0030*/ 	.short	0x0000
        /*0032*/ 	.short	0x0000
        /*0034*/ 	.byte	0x00, 0xf5, 0x21, 0x00


	//----- nvinfo : EIATTR_SPARSE_MMA_MASK
	.align		4
.L_22:
        /*0038*/ 	.byte	0x03, 0x50
        /*003a*/ 	.short	0x0000


	//----- nvinfo : EIATTR_MAXREG_COUNT
	.align		4
        /*003c*/ 	.byte	0x03, 0x1b
        /*003e*/ 	.short	0x00ff


	//----- nvinfo : EIATTR_MERCURY_ISA_VERSION
	.align		4
        /*0040*/ 	.byte	0x03, 0x5f
        /*0042*/ 	.short	0x0101


	//----- nvinfo : EIATTR_VRC_CTA_INIT_COUNT
	.align		4
        /*0044*/ 	.byte	0x02, 0x4a
	.zero		1
	.zero		1


	//----- nvinfo : EIATTR_EXIT_INSTR_OFFSETS
	.align		4
        /*0048*/ 	.byte	0x04, 0x1c
        /*004a*/ 	.short	(.L_24 - .L_23)


	//   ....[0]....
.L_23:
        /*004c*/ 	.word	0x00002ad0


	//----- nvinfo : EIATTR_CRS_STACK_SIZE
	.align		4
.L_24:
        /*0050*/ 	.byte	0x04, 0x1e
        /*0052*/ 	.short	(.L_26 - .L_25)
.L_25:
        /*0054*/ 	.word	0x00000000


	//----- nvinfo : EIATTR_CBANK_PARAM_SIZE
	.align		4
.L_26:
        /*0058*/ 	.byte	0x03, 0x19
        /*005a*/ 	.short	0x0018


	//----- nvinfo : EIATTR_PARAM_CBANK
	.align		4
        /*005c*/ 	.byte	0x04, 0x0a
        /*005e*/ 	.short	(.L_28 - .L_27)
	.align		4
.L_27:
        /*0060*/ 	.word	index@(.nv.constant0._Z21generateRandomNumbersPyyy)
        /*0064*/ 	.short	0x0380
        /*0066*/ 	.short	0x0018


	//----- nvinfo : EIATTR_SW_WAR
	.align		4
.L_28:
        /*0068*/ 	.byte	0x04, 0x36
        /*006a*/ 	.short	(.L_30 - .L_29)
.L_29:
        /*006c*/ 	.word	0x00000008
.L_30:


//--------------------- .nv.callgraph             --------------------------
	.section	.nv.callgraph,"",@"SHT_CUDA_CALLGRAPH"
	.align	4
	.sectionentsize	8
	.align		4
        /*0000*/ 	.word	0x00000000
	.align		4
        /*0004*/ 	.word	0xffffffff
	.align		4
        /*0008*/ 	.word	0x00000000
	.align		4
        /*000c*/ 	.word	0xfffffffe
	.align		4
        /*0010*/ 	.word	0x00000000
	.align		4
        /*0014*/ 	.word	0xfffffffd
	.align		4
        /*0018*/ 	.word	0x00000000
	.align		4
        /*001c*/ 	.word	0xfffffffc


//--------------------- .nv.constant4             --------------------------
	.section	.nv.constant4,"a",@progbits
	.align	8
	.align		8
.nv.constant4:
        /*0000*/ 	.dword	precalc_xorwow_matrix
	.align		8
        /*0008*/ 	.dword	precalc_xorwow_offset_matrix
	.align		8
        /*0010*/ 	.dword	mrg32k3aM1
	.align		8
        /*0018*/ 	.dword	mrg32k3aM2
	.align		8
        /*0020*/ 	.dword	mrg32k3aM1SubSeq
	.align		8
        /*0028*/ 	.dword	mrg32k3aM2SubSeq
	.align		8
        /*0030*/ 	.dword	mrg32k3aM1Seq
	.align		8
        /*0038*/ 	.dword	mrg32k3aM2Seq


//--------------------- .nv.constant3             --------------------------
	.section	.nv.constant3,"a",@progbits
	.align	8
.nv.constant3:
	.type		__cr_lgamma_table,@object
	.size		__cr_lgamma_table,(.L_8 - __cr_lgamma_table)
__cr_lgamma_table:
        /*0000*/ 	.byte	0x00, 0x00, 0x00, 0x00, 0x00, 0x00, 0x00, 0x00, 0x00, 0x00, 0x00, 0x00, 0x00, 0x00, 0x00, 0x00
        /*0010*/ 	.byte	0xef, 0x39, 0xfa, 0xfe, 0x42, 0x2e, 0xe6, 0x3f, 0x02, 0x20, 0x2a, 0xfa, 0x0b, 0xab, 0xfc, 0x3f
        /*0020*/ 	.byte	0xf9, 0x2c, 0x92, 0x7c, 0xa7, 0x6c, 0x09, 0x40, 0xc9, 0x79, 0x44, 0x3c, 0x64, 0x26, 0x13, 0x40
        /*0030*/ 	.byte	0xca, 0x01, 0xcf, 0x3a, 0x27, 0x51, 0x1a, 0x40, 0x30, 0xcc, 0x2d, 0xf3, 0xe1, 0x0c, 0x21, 0x40
        /*0040*/ 	.byte	0x0d, 0xb7, 0xfc, 0x82, 0x8e, 0x35, 0x25, 0x40
.L_8:


//--------------------- .text._Z21generateRandomNumbersPyyy --------------------------
	.section	.text._Z21generateRandomNumbersPyyy,"ax",@progbits
	.align	128
        .global         _Z21generateRandomNumbersPyyy
        .type           _Z21generateRandomNumbersPyyy,@function
        .size           _Z21generateRandomNumbersPyyy,(.L_x_16 - _Z21generateRandomNumbersPyyy)
        .other          _Z21generateRandomNumbersPyyy,@"STO_CUDA_ENTRY STV_DEFAULT"
_Z21generateRandomNumbersPyyy:
.text._Z21generateRandomNumbersPyyy:
[----:B------:R-:W0:Y:S08]  /*0000*/  LDC R1, c[0x0][0x37c] ;  /* 0x0000df00ff017b82 */ /* 0x000e300000000800 */
[----:B------:R-:W1:Y:S01]  /*0010*/  LDC.64 R2, c[0x0][0x388] ;  /* 0x0000e200ff027b82 */ /* 0x000e620000000a00 */
[----:B------:R-:W2:Y:S01]  /*0020*/  S2R R9, SR_TID.X ;  /* 0x0000000000097919 */ /* 0x000ea20000002100 */
[----:B0-----:R-:W-:Y:S01]  /*0030*/  VIADD R1, R1, 0xffffffd0 ;  /* 0xffffffd001017836 */ /* 0x001fe20000000000 */
[----:B------:R-:W0:Y:S01]  /*0040*/  LDCU.64 UR6, c[0x0][0x358] ;  /* 0x00006b00ff0677ac */ /* 0x000e220008000a00 */
[----:B------:R-:W-:Y:S01]  /*0050*/  BSSY.RECONVERGENT B0, `(.L_x_0) ;  /* 0x0000266000007945 */ /* 0x000fe20003800200 */
[----:B------:R-:W-:-:S03]  /*0060*/  IMAD.MOV.U32 R8, RZ, RZ, RZ ;  /* 0x000000ffff087224 */ /* 0x000fc600078e00ff */
[----:B------:R-:W2:Y:S08]  /*0070*/  S2UR UR4, SR_CTAID.X ;  /* 0x00000000000479c3 */ /* 0x000eb00000002500 */
[----:B------:R-:W2:Y:S01]  /*0080*/  LDC R10, c[0x0][0x360] ;  /* 0x0000d800ff0a7b82 */ /* 0x000ea20000000800 */
[----:B------:R-:W3:Y:S01]  /*0090*/  LDCU UR5, c[0x0][0x370] ;  /* 0x00006e00ff0577ac */ /* 0x000ee20008000800 */
[----:B-1----:R-:W-:-:S02]  /*00a0*/  LOP3.LUT R0, R2, 0xaad26b49, RZ, 0x3c, !PT ;  /* 0xaad26b4902007812 */ /* 0x002fc400078e3cff */
[----:B------:R-:W-:-:S03]  /*00b0*/  LOP3.LUT R2, R3, 0xf7dcefdd, RZ, 0x3c, !PT ;  /* 0xf7dcefdd03027812 */ /* 0x000fc600078e3cff */
[----:B------:R-:W-:Y:S02]  /*00c0*/  IMAD R0, R0, 0x4182bed5, RZ ;  /* 0x4182bed500007824 */ /* 0x000fe400078e02ff */
[----:B------:R-:W-:Y:S02]  /*00d0*/  IMAD R3, R2, -0x658354e5, RZ ;  /* 0x9a7cab1b02037824 */ /* 0x000fe400078e02ff */
[C---:B------:R-:W-:Y:S01]  /*00e0*/  VIADD R7, R0.reuse, 0x75bcd15 ;  /* 0x075bcd1500077836 */ /* 0x040fe20000000000 */
[C---:B------:R-:W-:Y:S01]  /*00f0*/  LOP3.LUT R4, R0.reuse, 0x159a55e5, RZ, 0x3c, !PT ;  /* 0x159a55e500047812 */ /* 0x040fe200078e3cff */
[C---:B------:R-:W-:Y:S01]  /*0100*/  VIADD R5, R3.reuse, 0x1f123bb5 ;  /* 0x1f123bb503057836 */ /* 0x040fe20000000000 */
[C---:B------:R-:W-:Y:S02]  /*0110*/  IADD3 R6, PT, PT, R0.reuse, 0x64f0c9, R3 ;  /* 0x0064f0c900067810 */ /* 0x040fe40007ffe003 */
[----:B------:R-:W-:Y:S01]  /*0120*/  LOP3.LUT R2, R3, 0x5491333, RZ, 0x3c, !PT ;  /* 0x0549133303027812 */ /* 0x000fe200078e3cff */
[----:B------:R-:W-:Y:S01]  /*0130*/  VIADD R3, R0, 0x583f19 ;  /* 0x00583f1900037836 */ /* 0x000fe20000000000 */
[----:B------:R1:W-:Y:S01]  /*0140*/  STL.64 [R1+0x8], R4 ;  /* 0x0000080401007387 */ /* 0x0003e20000100a00 */
[----:B--2---:R-:W-:-:S02]  /*0150*/  IMAD R9, R10, UR4, R9 ;  /* 0x000000040a097c24 */ /* 0x004fc4000f8e0209 */
[----:B---3--:R-:W-:Y:S01]  /*0160*/  IMAD R0, R10, UR5, RZ ;  /* 0x000000050a007c24 */ /* 0x008fe2000f8e02ff */
[----:B------:R1:W-:Y:S02]  /*0170*/  STL.64 [R1], R6 ;  /* 0x0000000601007387 */ /* 0x0003e40000100a00 */
[----:B------:R-:W-:Y:S02]  /*0180*/  ISETP.NE.AND P0, PT, R9, RZ, PT ;  /* 0x000000ff0900720c */ /* 0x000fe40003f05270 */
[----:B------:R1:W-:Y:S11]  /*0190*/  STL.64 [R1+0x10], R2 ;  /* 0x0000100201007387 */ /* 0x0003f60000100a00 */
[----:B0-----:R-:W-:Y:S05]  /*01a0*/  @!P0 BRA `(.L_x_1) ;  /* 0x0000002400408947 */ /* 0x001fea0003800000 */
[----:B------:R-:W-:Y:S02]  /*01b0*/  IMAD.MOV.U32 R16, RZ, RZ, RZ ;  /* 0x000000ffff107224 */ /* 0x000fe400078e00ff */
[----:B------:R-:W-:Y:S02]  /*01c0*/  IMAD.MOV.U32 R15, RZ, RZ, R9 ;  /* 0x000000ffff0f7224 */ /* 0x000fe400078e0009 */
[----:B------:R-:W-:-:S07]  /*01d0*/  IMAD.MOV.U32 R14, RZ, RZ, R8 ;  /* 0x000000ffff0e7224 */ /* 0x000fce00078e0008 */
.L_x_10:
[----:B------:R-:W-:Y:S01]  /*01e0*/  LOP3.LUT R20, R15, 0x3, RZ, 0xc0, !PT ;  /* 0x000000030f147812 */ /* 0x000fe200078ec0ff */
[----:B------:R-:W-:Y:S03]  /*01f0*/  BSSY.RECONVERGENT B1, `(.L_x_2) ;  /* 0x0000245000017945 */ /* 0x000fe60003800200 */
[----:B------:R-:W-:-:S04]  /*0200*/  ISETP.NE.U32.AND P0, PT, R20, RZ, PT ;  /* 0x000000ff1400720c */ /* 0x000fc80003f05070 */
[----:B------:R-:W-:-:S13]  /*0210*/  ISETP.NE.AND.EX P0, PT, RZ, RZ, PT, P0 ;  /* 0x000000ffff00720c */ /* 0x000fda0003f05300 */
[----:B0-23--:R-:W-:Y:S05]  /*0220*/  @!P0 BRA `(.L_x_3) ;  /* 0x0000002400048947 */ /* 0x00dfea0003800000 */
[----:B------:R-:W0:Y:S01]  /*0230*/  LDC.64 R10, c[0x4][RZ] ;  /* 0x01000000ff0a7b82 */ /* 0x000e220000000a00 */
[----:B------:R-:W-:Y:S01]  /*0240*/  IMAD.MOV.U32 R18, RZ, RZ, RZ ;  /* 0x000000ffff127224 */ /* 0x000fe200078e00ff */
[----:B-1----:R-:W-:Y:S02]  /*0250*/  CS2R R2, SRZ ;  /* 0x0000000000027805 */ /* 0x002fe4000001ff00 */
[----:B------:R-:W-:Y:S01]  /*0260*/  CS2R R4, SRZ ;  /* 0x0000000000047805 */ /* 0x000fe2000001ff00 */
[----:B------:R-:W-:Y:S02]  /*0270*/  IMAD.MOV.U32 R7, RZ, RZ, RZ ;  /* 0x000000ffff077224 */ /* 0x000fe400078e00ff */
[----:B0-----:R-:W-:-:S07]  /*0280*/  IMAD.WIDE.U32 R10, R16, 0xc80, R10 ;  /* 0x00000c80100a7825 */ /* 0x001fce00078e000a */
.L_x_5:
[----:B------:R-:W-:-:S06]  /*0290*/  IMAD R17, R18, 0x4, R1 ;  /* 0x0000000412117824 */ /* 0x000fcc00078e0201 */
[----:B------:R-:W5:Y:S01]  /*02a0*/  LDL R17, [R17+0x4] ;  /* 0x0000040011117983 */ /* 0x000f620000100800 */
[----:B------:R-:W-:Y:S01]  /*02b0*/  IMAD.SHL.U32 R19, R18, 0x20, RZ ;  /* 0x0000002012137824 */ /* 0x000fe200078e00ff */
[----:B------:R-:W-:-:S06]  /*02c0*/  UMOV UR4, URZ ;  /* 0x000000ff00047c82 */ /* 0x000fcc0008000000 */
.L_x_4:
[----:B-----5:R-:W-:Y:S01]  /*02d0*/  SHF.R.U32.HI R23, RZ, UR4, R17 ;  /* 0x00000004ff177c19 */ /* 0x020fe20008011611 */
[----:B------:R-:W-:-:S03]  /*02e0*/  VIADD R12, R19, UR4 ;  /* 0x00000004130c7c36 */ /* 0x000fc60008000000 */
[----:B------:R-:W-:-:S04]  /*02f0*/  LOP3.LUT R13, R23, 0x1, RZ, 0xc0, !PT ;  /* 0x00000001170d7812 */ /* 0x000fc800078ec0ff */
[----:B------:R-:W-:Y:S01]  /*0300*/  ISETP.NE.U32.AND P0, PT, R13, 0x1, PT ;  /* 0x000000010d00780c */ /* 0x000fe20003f05070 */
[----:B------:R-:W-:-:S03]  /*0310*/  IMAD R13, R12, 0x5, RZ ;  /* 0x000000050c0d7824 */ /* 0x000fc600078e02ff */
[----:B------:R-:W-:Y:S01]  /*0320*/  R2P PR, R23, 0x7e ;  /* 0x0000007e17007804 */ /* 0x000fe20000000000 */
[----:B------:R-:W-:-:S08]  /*0330*/  IMAD.WIDE.U32 R12, R13, 0x4, R10 ;  /* 0x000000040d0c7825 */ /* 0x000fd000078e000a */
[----:B------:R-:W2:Y:S04]  /*0340*/  @!P0 LDG.E R22, desc[UR6][R12.64+0x10] ;  /* 0x000010060c168981 */ /* 0x000ea8000c1e1900 */
[----:B------:R-:W3:Y:S04]  /*0350*/  @P1 LDG.E R24, desc[UR6][R12.64+0x24] ;  /* 0x000024060c181981 */ /* 0x000ee8000c1e1900 */
[----:B------:R-:W4:Y:S04]  /*0360*/  @P2 LDG.E R26, desc[UR6][R12.64+0x38] ;  /* 0x000038060c1a2981 */ /* 0x000f28000c1e1900 */
[----:B------:R-:W4:Y:S04]  /*0370*/  @P3 LDG.E R28, desc[UR6][R12.64+0x4c] ;  /* 0x00004c060c1c3981 */ /* 0x000f28000c1e1900 */
[----:B------:R-:W4:Y:S04]  /*0380*/  @!P0 LDG.E R21, desc[UR6][R12.64+0x4] ;  /* 0x000004060c158981 */ /* 0x000f28000c1e1900 */
[----:B------:R-:W4:Y:S01]  /*0390*/  @P1 LDG.E R25, desc[UR6][R12.64+0x20] ;  /* 0x000020060c191981 */ /* 0x000f22000c1e1900 */
[----:B--2---:R-:W-:-:S03]  /*03a0*/  @!P0 LOP3.LUT R3, R3, R22, RZ, 0x3c, !PT ;  /* 0x0000001603038212 */ /* 0x004fc600078e3cff */
[----:B------:R-:W2:Y:S01]  /*03b0*/  @!P0 LDG.E R22, desc[UR6][R12.64] ;  /* 0x000000060c168981 */ /* 0x000ea2000c1e1900 */
[----:B---3--:R-:W-:-:S03]  /*03c0*/  @P1 LOP3.LUT R3, R3, R24, RZ, 0x3c, !PT ;  /* 0x0000001803031212 */ /* 0x008fc600078e3cff */
[----:B------:R-:W3:Y:S01]  /*03d0*/  @P4 LDG.E R24, desc[UR6][R12.64+0x60] ;  /* 0x000060060c184981 */ /* 0x000ee2000c1e1900 */
[----:B----4-:R-:W-:-:S03]  /*03e0*/  @P2 LOP3.LUT R3, R3, R26, RZ, 0x3c, !PT ;  /* 0x0000001a03032212 */ /* 0x010fc600078e3cff */
[----:B------:R-:W4:Y:S01]  /*03f0*/  @P5 LDG.E R26, desc[UR6][R12.64+0x74] ;  /* 0x000074060c1a5981 */ /* 0x000f22000c1e1900 */
[----:B------:R-:W-:Y:S02]  /*0400*/  @P3 LOP3.LUT R3, R3, R28, RZ, 0x3c, !PT ;  /* 0x0000001c03033212 */ /* 0x000fe400078e3cff */
[----:B------:R-:W-:Y:S02]  /*0410*/  @!P0 LOP3.LUT R4, R4, R21, RZ, 0x3c, !PT ;  /* 0x0000001504048212 */ /* 0x000fe400078e3cff */
[----:B------:R-:W4:Y:S01]  /*0420*/  @!P0 LDG.E R21, desc[UR6][R12.64+0xc] ;  /* 0x00000c060c158981 */ /* 0x000f22000c1e1900 */
[----:B--2---:R-:W-:-:S03]  /*0430*/  @!P0 LOP3.LUT R7, R7, R22, RZ, 0x3c, !PT ;  /* 0x0000001607078212 */ /* 0x004fc600078e3cff */
[----:B------:R-:W2:Y:S01]  /*0440*/  @!P0 LDG.E R22, desc[UR6][R12.64+0x8] ;  /* 0x000008060c168981 */ /* 0x000ea2000c1e1900 */
[----:B---3--:R-:W-:-:S03]  /*0450*/  @P4 LOP3.LUT R3, R3, R24, RZ, 0x3c, !PT ;  /* 0x0000001803034212 */ /* 0x008fc600078e3cff */
[----:B------:R-:W3:Y:S01]  /*0460*/  @P1 LDG.E R24, desc[UR6][R12.64+0x14] ;  /* 0x000014060c181981 */ /* 0x000ee2000c1e1900 */
[----:B----4-:R-:W-:-:S03]  /*0470*/  @!P0 LOP3.LUT R2, R2, R21, RZ, 0x3c, !PT ;  /* 0x0000001502028212 */ /* 0x010fc600078e3cff */
[----:B------:R-:W4:Y:S01]  /*0480*/  @P1 LDG.E R21, desc[UR6][R12.64+0x18] ;  /* 0x000018060c151981 */ /* 0x000f22000c1e1900 */
[----:B--2---:R-:W-:-:S03]  /*0490*/  @!P0 LOP3.LUT R5, R5, R22, RZ, 0x3c, !PT ;  /* 0x0000001605058212 */ /* 0x004fc600078e3cff */
[----:B------:R-:W2:Y:S01]  /*04a0*/  @P1 LDG.E R22, desc[UR6][R12.64+0x1c] ;  /* 0x00001c060c161981 */ /* 0x000ea2000c1e1900 */
[----:B---3--:R-:W-:-:S03]  /*04b0*/  @P1 LOP3.LUT R7, R7, R24, RZ, 0x3c, !PT ;  /* 0x0000001807071212 */ /* 0x008fc600078e3cff */
[----:B------:R-:W3:Y:S01]  /*04c0*/  @P2 LDG.E R24, desc[UR6][R12.64+0x28] ;  /* 0x000028060c182981 */ /* 0x000ee2000c1e1900 */
[----:B------:R-:W-:-:S03]  /*04d0*/  @P1 LOP3.LUT R2, R2, R25, RZ, 0x3c, !PT ;  /* 0x0000001902021212 */ /* 0x000fc600078e3cff */
[----:B------:R-:W3:Y:S01]  /*04e0*/  @P2 LDG.E R25, desc[UR6][R12.64+0x34] ;  /* 0x000034060c192981 */ /* 0x000ee2000c1e1900 */
[----:B----4-:R-:W-:-:S03]  /*04f0*/  @P1 LOP3.LUT R4, R4, R21, RZ, 0x3c, !PT ;  /* 0x0000001504041212 */ /* 0x010fc600078e3cff */
[----:B------:R-:W4:Y:S01]  /*0500*/  @P2 LDG.E R21, desc[UR6][R12.64+0x2c] ;  /* 0x00002c060c152981 */ /* 0x000f22000c1e1900 */
[----:B--2---:R-:W-:-:S03]  /*0510*/  @P1 LOP3.LUT R5, R5, R22, RZ, 0x3c, !PT ;  /* 0x0000001605051212 */ /* 0x004fc600078e3cff */
        /* <DEDUP_REMOVED lines=27> */
[----:B------:R-:W-:Y:S02]  /*06d0*/  LOP3.LUT P0, RZ, R23, 0x80, RZ, 0xc0, !PT ;  /* 0x0000008017ff7812 */ /* 0x000fe4000780c0ff */
[----:B------:R-:W-:Y:S02]  /*06e0*/  @P5 LOP3.LUT R2, R2, R25, RZ, 0x3c, !PT ;  /* 0x0000001902025212 */ /* 0x000fe400078e3cff */
        /* <DEDUP_REMOVED lines=17> */
[----:B------:R-:W-:Y:S02]  /*0800*/  @P6 LOP3.LUT R3, R3, R26, RZ, 0x3c, !PT ;  /* 0x0000001a03036212 */ /* 0x000fe400078e3cff */
[----:B------:R-:W-:Y:S02]  /*0810*/  @P0 LOP3.LUT R2, R2, R25, RZ, 0x3c, !PT ;  /* 0x0000001902020212 */ /* 0x000fe400078e3cff */
[----:B----4-:R-:W-:Y:S02]  /*0820*/  @P0 LOP3.LUT R4, R4, R21, RZ, 0x3c, !PT ;  /* 0x0000001504040212 */ /* 0x010fe400078e3cff */
[----:B--2---:R-:W-:Y:S02]  /*0830*/  @P0 LOP3.LUT R5, R5, R22, RZ, 0x3c, !PT ;  /* 0x0000001605050212 */ /* 0x004fe400078e3cff */
[----:B---3--:R-:W-:Y:S02]  /*0840*/  @P0 LOP3.LUT R3, R3, R24, RZ, 0x3c, !PT ;  /* 0x0000001803030212 */ /* 0x008fe400078e3cff */
[----:B------:R-:W-:-:S13]  /*0850*/  R2P PR, R23.B1, 0x7f ;  /* 0x0000007f17007804 */ /* 0x000fda0000001000 */
[----:B------:R-:W2:Y:S04]  /*0860*/  @P0 LDG.E R22, desc[UR6][R12.64+0xa0] ;  /* 0x0000a0060c160981 */ /* 0x000ea8000c1e1900 */
[----:B------:R-:W3:Y:S04]  /*0870*/  @P0 LDG.E R21, desc[UR6][R12.64+0xa4] ;  /* 0x0000a4060c150981 */ /* 0x000ee8000c1e1900 */
[----:B------:R-:W4:Y:S04]  /*0880*/  @P0 LDG.E R24, desc[UR6][R12.64+0xb0] ;  /* 0x0000b0060c180981 */ /* 0x000f28000c1e1900 */
[----:B------:R-:W4:Y:S04]  /*0890*/  @P0 LDG.E R25, desc[UR6][R12.64+0xac] ;  /* 0x0000ac060c190981 */ /* 0x000f28000c1e1900 */
[----:B------:R-:W4:Y:S01]  /*08a0*/  @P2 LDG.E R26, desc[UR6][R12.64+0xd0] ;  /* 0x0000d0060c1a2981 */ /* 0x000f22000c1e1900 */
[----:B--2---:R-:W-:-:S03]  /*08b0*/  @P0 LOP3.LUT R7, R7, R22, RZ, 0x3c, !PT ;  /* 0x0000001607070212 */ /* 0x004fc600078e3cff */
[----:B------:R-:W2:Y:S01]  /*08c0*/  @P0 LDG.E R22, desc[UR6][R12.64+0xa8] ;  /* 0x0000a8060c160981 */ /* 0x000ea2000c1e1900 */
[----:B---3--:R-:W-:-:S03]  /*08d0*/  @P0 LOP3.LUT R4, R4, R21, RZ, 0x3c, !PT ;  /* 0x0000001504040212 */ /* 0x008fc600078e3cff */
[----:B------:R-:W3:Y:S01]  /*08e0*/  @P1 LDG.E R21, desc[UR6][R12.64+0xb8] ;  /* 0x0000b8060c151981 */ /* 0x000ee2000c1e1900 */
[----:B----4-:R-:W-:-:S03]  /*08f0*/  @P0 LOP3.LUT R3, R3, R24, RZ, 0x3c, !PT ;  /* 0x0000001803030212 */ /* 0x010fc600078e3cff */
[----:B------:R-:W4:Y:S01]  /*0900*/  @P1 LDG.E R24, desc[UR6][R12.64+0xbc] ;  /* 0x0000bc060c181981 */ /* 0x000f22000c1e1900 */
[----:B--2---:R-:W-:-:S03]  /*0910*/  @P0 LOP3.LUT R5, R5, R22, RZ, 0x3c, !PT ;  /* 0x0000001605050212 */ /* 0x004fc600078e3cff */
[----:B------:R-:W2:Y:S01]  /*0920*/  @P1 LDG.E R22, desc[UR6][R12.64+0xb4] ;  /* 0x0000b4060c161981 */ /* 0x000ea2000c1e1900 */
[----:B------:R-:W-:-:S03]  /*0930*/  @P0 LOP3.LUT R2, R2, R25, RZ, 0x3c, !PT ;  /* 0x0000001902020212 */ /* 0x000fc600078e3cff */
[----:B------:R-:W2:Y:S01]  /*0940*/  @P1 LDG.E R25, desc[UR6][R12.64+0xc0] ;  /* 0x0000c0060c191981 */ /* 0x000ea2000c1e1900 */
[----:B------:R-:W-:Y:S02]  /*0950*/  LOP3.LUT P0, RZ, R23, 0x8000, RZ, 0xc0, !PT ;  /* 0x0000800017ff7812 */ /* 0x000fe4000780c0ff */
[----:B---3--:R-:W-:Y:S01]  /*0960*/  @P1 LOP3.LUT R4, R4, R21, RZ, 0x3c, !PT ;  /* 0x0000001504041212 */ /* 0x008fe200078e3cff */
[----:B------:R-:W3:Y:S01]  /*0970*/  @P2 LDG.E R23, desc[UR6][R12.64+0xd4] ;  /* 0x0000d4060c172981 */ /* 0x000ee2000c1e1900 */
[----:B----4-:R-:W-:-:S03]  /*0980*/  @P1 LOP3.LUT R5, R5, R24, RZ, 0x3c, !PT ;  /* 0x0000001805051212 */ /* 0x010fc600078e3cff */
[----:B------:R-:W4:Y:S04]  /*0990*/  @P2 LDG.E R24, desc[UR6][R12.64+0xc8] ;  /* 0x0000c8060c182981 */ /* 0x000f28000c1e1900 */
[----:B------:R-:W4:Y:S01]  /*09a0*/  @P2 LDG.E R21, desc[UR6][R12.64+0xcc] ;  /* 0x0000cc060c152981 */ /* 0x000f22000c1e1900 */
[----:B--2---:R-:W-:-:S03]  /*09b0*/  @P1 LOP3.LUT R7, R7, R22, RZ, 0x3c, !PT ;  /* 0x0000001607071212 */ /* 0x004fc600078e3cff */
[----:B------:R-:W2:Y:S04]  /*09c0*/  @P0 LDG.E R28, desc[UR6][R12.64+0x13c] ;  /* 0x00013c060c1c0981 */ /* 0x000ea8000c1e1900 */
[----:B------:R-:W2:Y:S01]  /*09d0*/  @P1 LDG.E R22, desc[UR6][R12.64+0xc4] ;  /* 0x0000c4060c161981 */ /* 0x000ea2000c1e1900 */
[----:B------:R-:W-:Y:S02]  /*09e0*/  @P1 LOP3.LUT R2, R2, R25, RZ, 0x3c, !PT ;  /* 0x0000001902021212 */ /* 0x000fe400078e3cff */
[----:B------:R-:W-:Y:S02]  /*09f0*/  @P2 LOP3.LUT R5, R5, R26, RZ, 0x3c, !PT ;  /* 0x0000001a05052212 */ /* 0x000fe400078e3cff */
[----:B---3--:R-:W-:Y:S01]  /*0a00*/  @P2 LOP3.LUT R2, R2, R23, RZ, 0x3c, !PT ;  /* 0x0000001702022212 */ /* 0x008fe200078e3cff */
[----:B------:R-:W3:Y:S01]  /*0a10*/  @P3 LDG.E R26, desc[UR6][R12.64+0xe4] ;  /* 0x0000e4060c1a3981 */ /* 0x000ee2000c1e1900 */
[----:B----4-:R-:W-:-:S03]  /*0a20*/  @P2 LOP3.LUT R7, R7, R24, RZ, 0x3c, !PT ;  /* 0x0000001807072212 */ /* 0x010fc600078e3cff */
[----:B------:R-:W4:Y:S01]  /*0a30*/  @P3 LDG.E R24, desc[UR6][R12.64+0xdc] ;  /* 0x0000dc060c183981 */ /* 0x000f22000c1e1900 */
[----:B------:R-:W-:-:S03]  /*0a40*/  @P2 LOP3.LUT R4, R4, R21, RZ, 0x3c, !PT ;  /* 0x0000001504042212 */ /* 0x000fc600078e3cff */
        /* <DEDUP_REMOVED lines=8> */
[----:B------:R-:W-:-:S03]  /*0ad0*/  @P3 LOP3.LUT R4, R4, R21, RZ, 0x3c, !PT ;  /* 0x0000001504043212 */ /* 0x000fc600078e3cff */
[----:B------:R-:W4:Y:S01]  /*0ae0*/  @P4 LDG.E R21, desc[UR6][R12.64+0xf4] ;  /* 0x0000f4060c154981 */ /* 0x000f22000c1e1900 */
[----:B------:R-:W-:-:S03]  /*0af0*/  @P3 LOP3.LUT R2, R2, R23, RZ, 0x3c, !PT ;  /* 0x0000001702023212 */ /* 0x000fc600078e3cff */
        /* <DEDUP_REMOVED lines=33> */
[----:B------:R-:W-:-:S04]  /*0d10*/  UIADD3 UR4, UPT, UPT, UR4, 0x10, URZ ;  /* 0x0000001004047890 */ /* 0x000fc8000fffe0ff */
[----:B------:R-:W-:Y:S01]  /*0d20*/  UISETP.NE.AND UP0, UPT, UR4, 0x20, UPT ;  /* 0x000000200400788c */ /* 0x000fe2000bf05270 */
[----:B---3--:R-:W-:Y:S02]  /*0d30*/  @P0 LOP3.LUT R5, R5, R26, RZ, 0x3c, !PT ;  /* 0x0000001a05050212 */ /* 0x008fe400078e3cff */
[----:B----4-:R-:W-:Y:S02]  /*0d40*/  @P0 LOP3.LUT R7, R7, R24, RZ, 0x3c, !PT ;  /* 0x0000001807070212 */ /* 0x010fe400078e3cff */
[----:B------:R-:W-:Y:S02]  /*0d50*/  @P0 LOP3.LUT R4, R4, R21, RZ, 0x3c, !PT ;  /* 0x0000001504040212 */ /* 0x000fe400078e3cff */
[----:B------:R-:W-:Y:S02]  /*0d60*/  @P0 LOP3.LUT R2, R2, R23, RZ, 0x3c, !PT ;  /* 0x0000001702020212 */ /* 0x000fe400078e3cff */
[----:B--2---:R-:W-:-:S04]  /*0d70*/  @P6 LOP3.LUT R3, R3, R22, RZ, 0x3c, !PT ;  /* 0x0000001603036212 */ /* 0x004fc800078e3cff */
[----:B------:R-:W-:Y:S01]  /*0d80*/  @P0 LOP3.LUT R3, R3, R28, RZ, 0x3c, !PT ;  /* 0x0000001c03030212 */ /* 0x000fe200078e3cff */
[----:B------:R-:W-:Y:S06]  /*0d90*/  BRA.U UP0, `(.L_x_4) ;  /* 0xfffffff5004c7547 */ /* 0x000fec000b83ffff */
[----:B------:R-:W-:-:S05]  /*0da0*/  VIADD R18, R18, 0x1 ;  /* 0x0000000112127836 */ /* 0x000fca0000000000 */
[----:B------:R-:W-:-:S13]  /*0db0*/  ISETP.NE.AND P0, PT, R18, 0x5, PT ;  /* 0x000000051200780c */ /* 0x000fda0003f05270 */
[----:B------:R-:W-:Y:S05]  /*0dc0*/  @P0 BRA `(.L_x_5) ;  /* 0xfffffff400300947 */ /* 0x000fea000383ffff */
[----:B------:R0:W-:Y:S01]  /*0dd0*/  STL [R1+0x4], R7 ;  /* 0x0000040701007387 */ /* 0x0001e20000100800 */
[----:B------:R-:W-:-:S03]  /*0de0*/  ISETP.NE.U32.AND P0, PT, R20, 0x1, PT ;  /* 0x000000011400780c */ /* 0x000fc60003f05070 */
[----:B------:R0:W-:Y:S01]  /*0df0*/  STL.64 [R1+0x8], R4 ;  /* 0x0000080401007387 */ /* 0x0001e20000100a00 */
[----:B------:R-:W-:-:S03]  /*0e00*/  ISETP.NE.AND.EX P0, PT, RZ, RZ, PT, P0 ;  /* 0x000000ffff00720c */ /* 0x000fc60003f05300 */
[----:B------:R0:W-:Y:S10]  /*0e10*/  STL.64 [R1+0x10], R2 ;  /* 0x0000100201007387 */ /* 0x0001f40000100a00 */
[----:B------:R-:W-:Y:S05]  /*0e20*/  @!P0 BRA `(.L_x_3) ;  /* 0x0000001800048947 */ /* 0x000fea0003800000 */
[----:B------:R-:W-:Y:S01]  /*0e30*/  UMOV UR4, URZ ;  /* 0x000000ff00047c82 */ /* 0x000fe20008000000 */
[----:B------:R-:W-:Y:S01]  /*0e40*/  UMOV UR5, URZ ;  /* 0x000000ff00057c82 */ /* 0x000fe20008000000 */
[----:B------:R-:W-:Y:S02]  /*0e50*/  IMAD.MOV.U32 R18, RZ, RZ, RZ ;  /* 0x000000ffff127224 */ /* 0x000fe400078e00ff */
[----:B0-----:R-:W-:Y:S02]  /*0e60*/  IMAD.MOV.U32 R7, RZ, RZ, RZ ;  /* 0x000000ffff077224 */ /* 0x001fe400078e00ff */
[----:B------:R-:W-:Y:S02]  /*0e70*/  IMAD.U32 R3, RZ, RZ, UR4 ;  /* 0x00000004ff037e24 */ /* 0x000fe4000f8e00ff */
[----:B------:R-:W-:Y:S02]  /*0e80*/  IMAD.U32 R2, RZ, RZ, UR5 ;  /* 0x00000005ff027e24 */ /* 0x000fe4000f8e00ff */
[----:B------:R-:W-:-:S02]  /*0e90*/  IMAD.U32 R5, RZ, RZ, UR4 ;  /* 0x00000004ff057e24 */ /* 0x000fc4000f8e00ff */
[----:B------:R-:W-:-:S07]  /*0ea0*/  IMAD.U32 R4, RZ, RZ, UR5 ;  /* 0x00000005ff047e24 */ /* 0x000fce000f8e00ff */
.L_x_7:
[----:B------:R-:W-:-:S06]  /*0eb0*/  IMAD R17, R18, 0x4, R1 ;  /* 0x0000000412117824 */ /* 0x000fcc00078e0201 */
[----:B------:R-:W5:Y:S01]  /*0ec0*/  LDL R17, [R17+0x4] ;  /* 0x0000040011117983 */ /* 0x000f620000100800 */
[----:B------:R-:W-:Y:S01]  /*0ed0*/  IMAD.SHL.U32 R19, R18, 0x20, RZ ;  /* 0x0000002012137824 */ /* 0x000fe200078e00ff */
[----:B------:R-:W-:-:S06]  /*0ee0*/  UMOV UR4, URZ ;  /* 0x000000ff00047c82 */ /* 0x000fcc0008000000 */
.L_x_6:
        /* <DEDUP_REMOVED lines=181> */
[----:B------:R-:W-:Y:S05]  /*1a40*/  @P0 BRA `(.L_x_3) ;  /* 0x0000000800fc0947 */ /* 0x000fea0003800000 */
[----:B------:R-:W-:Y:S01]  /*1a50*/  UMOV UR4, URZ ;  /* 0x000000ff00047c82 */ /* 0x000fe20008000000 */
[----:B------:R-:W-:Y:S01]  /*1a60*/  UMOV UR5, URZ ;  /* 0x000000ff00057c82 */ /* 0x000fe20008000000 */
[----:B------:R-:W-:Y:S02]  /*1a70*/  IMAD.MOV.U32 R18, RZ, RZ, RZ ;  /* 0x000000ffff127224 */ /* 0x000fe400078e00ff */
[----:B--2---:R-:W-:Y:S02]  /*1a80*/  IMAD.MOV.U32 R7, RZ, RZ, RZ ;  /* 0x000000ffff077224 */ /* 0x004fe400078e00ff */
[----:B------:R-:W-:Y:S02]  /*1a90*/  IMAD.U32 R3, RZ, RZ, UR4 ;  /* 0x00000004ff037e24 */ /* 0x000fe4000f8e00ff */
[----:B------:R-:W-:Y:S02]  /*1aa0*/  IMAD.U32 R2, RZ, RZ, UR5 ;  /* 0x00000005ff027e24 */ /* 0x000fe4000f8e00ff */
[----:B------:R-:W-:-:S02]  /*1ab0*/  IMAD.U32 R5, RZ, RZ, UR4 ;  /* 0x00000004ff057e24 */ /* 0x000fc4000f8e00ff */
[----:B------:R-:W-:-:S07]  /*1ac0*/  IMAD.U32 R4, RZ, RZ, UR5 ;  /* 0x00000005ff047e24 */ /* 0x000fce000f8e00ff */
.L_x_9:
[----:B------:R-:W-:-:S06]  /*1ad0*/  IMAD R17, R18, 0x4, R1 ;  /* 0x0000000412117824 */ /* 0x000fcc00078e0201 */
[----:B------:R-:W5:Y:S01]  /*1ae0*/  LDL R17, [R17+0x4] ;  /* 0x0000040011117983 */ /* 0x000f620000100800 */
[----:B------:R-:W-:Y:S01]  /*1af0*/  IMAD.SHL.U32 R19, R18, 0x20, RZ ;  /* 0x0000002012137824 */ /* 0x000fe200078e00ff */
[----:B------:R-:W-:-:S06]  /*1b00*/  UMOV UR4, URZ ;  /* 0x000000ff00047c82 */ /* 0x000fcc0008000000 */
.L_x_8:
        /* <DEDUP_REMOVED lines=10> */
[----:B------:R-:W4:Y:S04]  /*1bb0*/  @!P0 LDG.E R20, desc[UR6][R12.64] ;  /* 0x000000060c148981 */ /* 0x000f28000c1e1900 */
[----:B------:R-:W4:Y:S04]  /*1bc0*/  @P3 LDG.E R21, desc[UR6][R12.64+0x4c] ;  /* 0x00004c060c153981 */ /* 0x000f28000c1e1900 */
[----:B------:R-:W4:Y:S04]  /*1bd0*/  @!P0 LDG.E R23, desc[UR6][R12.64+0xc] ;  /* 0x00000c060c178981 */ /* 0x000f28000c1e1900 */
[----:B------:R-:W4:Y:S01]  /*1be0*/  @P4 LDG.E R25, desc[UR6][R12.64+0x54] ;  /* 0x000054060c194981 */ /* 0x000f22000c1e1900 */
[----:B--2---:R-:W-:-:S03]  /*1bf0*/  @!P0 LOP3.LUT R3, R3, R22, RZ, 0x3c, !PT ;  /* 0x0000001603038212 */ /* 0x004fc600078e3cff */
[----:B------:R-:W2:Y:S01]  /*1c00*/  @P4 LDG.E R22, desc[UR6][R12.64+0x60] ;  /* 0x000060060c164981 */ /* 0x000ea2000c1e1900 */
[----:B---3--:R-:W-:-:S03]  /*1c10*/  @P1 LOP3.LUT R3, R3, R26, RZ, 0x3c, !PT ;  /* 0x0000001a03031212 */ /* 0x008fc600078e3cff */
[----:B------:R-:W3:Y:S01]  /*1c20*/  @P5 LDG.E R26, desc[UR6][R12.64+0x74] ;  /* 0x000074060c1a5981 */ /* 0x000ee2000c1e1900 */
[----:B----4-:R-:W-:Y:S02]  /*1c30*/  @P2 LOP3.LUT R3, R3, R28, RZ, 0x3c, !PT ;  /* 0x0000001c03032212 */ /* 0x010fe400078e3cff */
[----:B------:R-:W-:Y:S02]  /*1c40*/  @!P0 LOP3.LUT R7, R7, R20, RZ, 0x3c, !PT ;  /* 0x0000001407078212 */ /* 0x000fe400078e3cff */
[----:B------:R-:W4:Y:S01]  /*1c50*/  @!P0 LDG.E R20, desc[UR6][R12.64+0x8] ;  /* 0x000008060c148981 */ /* 0x000f22000c1e1900 */
[----:B------:R-:W-:-:S03]  /*1c60*/  @P3 LOP3.LUT R3, R3, R21, RZ, 0x3c, !PT ;  /* 0x0000001503033212 */ /* 0x000fc600078e3cff */
[----:B------:R-:W3:Y:S01]  /*1c70*/  @!P0 LDG.E R21, desc[UR6][R12.64+0x4] ;  /* 0x000004060c158981 */ /* 0x000ee2000c1e1900 */
[----:B------:R-:W-:-:S03]  /*1c80*/  @!P0 LOP3.LUT R2, R2, R23, RZ, 0x3c, !PT ;  /* 0x0000001702028212 */ /* 0x000fc600078e3cff */
[----:B------:R-:W3:Y:S01]  /*1c90*/  @P1 LDG.E R23, desc[UR6][R12.64+0x20] ;  /* 0x000020060c171981 */ /* 0x000ee2000c1e1900 */
[----:B--2---:R-:W-:-:S03]  /*1ca0*/  @P4 LOP3.LUT R3, R3, R22, RZ, 0x3c, !PT ;  /* 0x0000001603034212 */ /* 0x004fc600078e3cff */
[----:B------:R-:W2:Y:S01]  /*1cb0*/  @P1 LDG.E R22, desc[UR6][R12.64+0x1c] ;  /* 0x00001c060c161981 */ /* 0x000ea2000c1e1900 */
[----:B----4-:R-:W-:-:S03]  /*1cc0*/  @!P0 LOP3.LUT R5, R5, R20, RZ, 0x3c, !PT ;  /* 0x0000001405058212 */ /* 0x010fc600078e3cff */
[----:B------:R-:W4:Y:S01]  /*1cd0*/  @P1 LDG.E R20, desc[UR6][R12.64+0x14] ;  /* 0x000014060c141981 */ /* 0x000f22000c1e1900 */
[----:B---3--:R-:W-:-:S03]  /*1ce0*/  @!P0 LOP3.LUT R4, R4, R21, RZ, 0x3c, !PT ;  /* 0x0000001504048212 */ /* 0x008fc600078e3cff */
[----:B------:R-:W3:Y:S01]  /*1cf0*/  @P1 LDG.E R21, desc[UR6][R12.64+0x18] ;  /* 0x000018060c151981 */ /* 0x000ee2000c1e1900 */
[----:B------:R-:W-:-:S03]  /*1d00*/  @P5 LOP3.LUT R3, R3, R26, RZ, 0x3c, !PT ;  /* 0x0000001a03035212 */ /* 0x000fc600078e3cff */
[----:B------:R-:W3:Y:S01]  /*1d10*/  @P6 LDG.E R26, desc[UR6][R12.64+0x88] ;  /* 0x000088060c1a6981 */ /* 0x000ee2000c1e1900 */
[----:B------:R-:W-:-:S03]  /*1d20*/  @P1 LOP3.LUT R2, R2, R23, RZ, 0x3c, !PT ;  /* 0x0000001702021212 */ /* 0x000fc600078e3cff */
[----:B------:R-:W3:Y:S01]  /*1d30*/  @P2 LDG.E R23, desc[UR6][R12.64+0x34] ;  /* 0x000034060c172981 */ /* 0x000ee2000c1e1900 */
[----:B--2---:R-:W-:-:S03]  /*1d40*/  @P1 LOP3.LUT R5, R5, R22, RZ, 0x3c, !PT ;  /* 0x0000001605051212 */ /* 0x004fc600078e3cff */
[----:B------:R-:W2:Y:S01]  /*1d50*/  @P2 LDG.E R22, desc[UR6][R12.64+0x30] ;  /* 0x000030060c162981 */ /* 0x000ea2000c1e1900 */
[----:B----4-:R-:W-:-:S03]  /*1d60*/  @P1 LOP3.LUT R7, R7, R20, RZ, 0x3c, !PT ;  /* 0x0000001407071212 */ /* 0x010fc600078e3cff */
[----:B------:R-:W4:Y:S01]  /*1d70*/  @P2 LDG.E R20, desc[UR6][R12.64+0x28] ;  /* 0x000028060c142981 */ /* 0x000f22000c1e1900 */
[----:B---3--:R-:W-:-:S03]  /*1d80*/  @P1 LOP3.LUT R4, R4, R21, RZ, 0x3c, !PT ;  /* 0x0000001504041212 */ /* 0x008fc600078e3cff */
        /* <DEDUP_REMOVED lines=21> */
[----:B------:R-:W-:Y:S02]  /*1ee0*/  @P4 LOP3.LUT R4, R4, R25, RZ, 0x3c, !PT ;  /* 0x0000001904044212 */ /* 0x000fe400078e3cff */
[----:B------:R-:W-:Y:S01]  /*1ef0*/  LOP3.LUT P0, RZ, R24, 0x80, RZ, 0xc0, !PT ;  /* 0x0000008018ff7812 */ /* 0x000fe2000780c0ff */
        /* <DEDUP_REMOVED lines=20> */
[----:B------:R-:W-:Y:S02]  /*2040*/  @P0 LOP3.LUT R3, R3, R26, RZ, 0x3c, !PT ;  /* 0x0000001a03030212 */ /* 0x000fe400078e3cff */
[----:B------:R-:W-:Y:S02]  /*2050*/  @P0 LOP3.LUT R2, R2, R23, RZ, 0x3c, !PT ;  /* 0x0000001702020212 */ /* 0x000fe400078e3cff */
[----:B--2---:R-:W-:Y:S02]  /*2060*/  @P0 LOP3.LUT R5, R5, R22, RZ, 0x3c, !PT ;  /* 0x0000001605050212 */ /* 0x004fe400078e3cff */
[----:B----4-:R-:W-:Y:S02]  /*2070*/  @P0 LOP3.LUT R7, R7, R20, RZ, 0x3c, !PT ;  /* 0x0000001407070212 */ /* 0x010fe400078e3cff */
[----:B---3--:R-:W-:-:S02]  /*2080*/  @P0 LOP3.LUT R4, R4, R21, RZ, 0x3c, !PT ;  /* 0x0000001504040212 */ /* 0x008fc400078e3cff */
[----:B------:R-:W-:-:S13]  /*2090*/  R2P PR, R24.B1, 0x7f ;  /* 0x0000007f18007804 */ /* 0x000fda0000001000 */
[----:B------:R-:W2:Y:S04]  /*20a0*/  @P0 LDG.E R20, desc[UR6][R12.64+0xa0] ;  /* 0x0000a0060c140981 */ /* 0x000ea8000c1e1900 */
[----:B------:R-:W3:Y:S04]  /*20b0*/  @P0 LDG.E R22, desc[UR6][R12.64+0xa8] ;  /* 0x0000a8060c160981 */ /* 0x000ee8000c1e1900 */
[----:B------:R-:W4:Y:S04]  /*20c0*/  @P0 LDG.E R21, desc[UR6][R12.64+0xa4] ;  /* 0x0000a4060c150981 */ /* 0x000f28000c1e1900 */
        /* <DEDUP_REMOVED lines=13> */
[----:B--2---:R-:W-:Y:S02]  /*21a0*/  @P0 LOP3.LUT R3, R3, R20, RZ, 0x3c, !PT ;  /* 0x0000001403030212 */ /* 0x004fe400078e3cff */
[----:B------:R-:W-:Y:S01]  /*21b0*/  LOP3.LUT P0, RZ, R24, 0x8000, RZ, 0xc0, !PT ;  /* 0x0000800018ff7812 */ /* 0x000fe2000780c0ff */
[----:B------:R-:W2:Y:S01]  /*21c0*/  @P2 LDG.E R20, desc[UR6][R12.64+0xd8] ;  /* 0x0000d8060c142981 */ /* 0x000ea2000c1e1900 */
[----:B---3--:R-:W-:-:S03]  /*21d0*/  @P1 LOP3.LUT R7, R7, R22, RZ, 0x3c, !PT ;  /* 0x0000001607071212 */ /* 0x008fc600078e3cff */
[----:B------:R-:W3:Y:S04]  /*21e0*/  @P1 LDG.E R22, desc[UR6][R12.64+0xc4] ;  /* 0x0000c4060c161981 */ /* 0x000ee8000c1e1900 */
[----:B------:R-:W2:Y:S01]  /*21f0*/  @P2 LDG.E R24, desc[UR6][R12.64+0xc8] ;  /* 0x0000c8060c182981 */ /* 0x000ea2000c1e1900 */
[----:B------:R-:W-:Y:S02]  /*2200*/  @P1 LOP3.LUT R4, R4, R25, RZ, 0x3c, !PT ;  /* 0x0000001904041212 */ /* 0x000fe400078e3cff */
[----:B----4-:R-:W-:Y:S01]  /*2210*/  @P1 LOP3.LUT R2, R2, R21, RZ, 0x3c, !PT ;  /* 0x0000001502021212 */ /* 0x010fe200078e3cff */
[----:B------:R-:W4:Y:S01]  /*2220*/  @P2 LDG.E R25, desc[UR6][R12.64+0xd4] ;  /* 0x0000d4060c192981 */ /* 0x000f22000c1e1900 */
[----:B------:R-:W-:-:S03]  /*2230*/  @P2 LOP3.LUT R4, R4, R23, RZ, 0x3c, !PT ;  /* 0x0000001704042212 */ /* 0x000fc600078e3cff */
[----:B------:R-:W4:Y:S01]  /*2240*/  @P3 LDG.E R21, desc[UR6][R12.64+0xe0] ;  /* 0x0000e0060c153981 */ /* 0x000f22000c1e1900 */
[----:B------:R-:W-:-:S03]  /*2250*/  @P2 LOP3.LUT R5, R5, R26, RZ, 0x3c, !PT ;  /* 0x0000001a05052212 */ /* 0x000fc600078e3cff */
[----:B------:R-:W4:Y:S04]  /*2260*/  @P3 LDG.E R23, desc[UR6][R12.64+0xe8] ;  /* 0x0000e8060c173981 */ /* 0x000f28000c1e1900 */
[----:B------:R-:W4:Y:S01]  /*2270*/  @P3 LDG.E R26, desc[UR6][R12.64+0xec] ;  /* 0x0000ec060c1a3981 */ /* 0x000f22000c1e1900 */
[----:B---3--:R-:W-:-:S03]  /*2280*/  @P1 LOP3.LUT R3, R3, R22, RZ, 0x3c, !PT ;  /* 0x0000001603031212 */ /* 0x008fc600078e3cff */
[----:B------:R-:W3:Y:S01]  /*2290*/  @P3 LDG.E R22, desc[UR6][R12.64+0xdc] ;  /* 0x0000dc060c163981 */ /* 0x000ee2000c1e1900 */
[----:B--2---:R-:W-:-:S03]  /*22a0*/  @P2 LOP3.LUT R7, R7, R24, RZ, 0x3c, !PT ;  /* 0x0000001807072212 */ /* 0x004fc600078e3cff */
[----:B------:R-:W2:Y:S01]  /*22b0*/  @P3 LDG.E R24, desc[UR6][R12.64+0xe4] ;  /* 0x0000e4060c183981 */ /* 0x000ea2000c1e1900 */
[----:B------:R-:W-:Y:S02]  /*22c0*/  @P2 LOP3.LUT R3, R3, R20, RZ, 0x3c, !PT ;  /* 0x0000001403032212 */ /* 0x000fe400078e3cff */
[----:B----4-:R-:W-:Y:S01]  /*22d0*/  @P2 LOP3.LUT R2, R2, R25, RZ, 0x3c, !PT ;  /* 0x0000001902022212 */ /* 0x010fe200078e3cff */
[----:B------:R-:W4:Y:S01]  /*22e0*/  @P4 LDG.E R20, desc[UR6][R12.64+0xf0] ;  /* 0x0000f0060c144981 */ /* 0x000f22000c1e1900 */
[----:B------:R-:W-:-:S03]  /*22f0*/  @P3 LOP3.LUT R4, R4, R21, RZ, 0x3c, !PT ;  /* 0x0000001504043212 */ /* 0x000fc600078e3cff */
        /* <DEDUP_REMOVED lines=10> */
[----:B----4-:R-:W-:-:S03]  /*23a0*/  @P4 LOP3.LUT R7, R7, R20, RZ, 0x3c, !PT ;  /* 0x0000001407074212 */ /* 0x010fc600078e3cff */
[----:B------:R-:W4:Y:S01]  /*23b0*/  @P5 LDG.E R20, desc[UR6][R12.64+0x10c] ;  /* 0x00010c060c145981 */ /* 0x000f22000c1e1900 */
[----:B------:R-:W-:-:S03]  /*23c0*/  @P4 LOP3.LUT R4, R4, R21, RZ, 0x3c, !PT ;  /* 0x0000001504044212 */ /* 0x000fc600078e3cff */
[----:B------:R-:W4:Y:S01]  /*23d0*/  @P5 LDG.E R21, desc[UR6][R12.64+0x110] ;  /* 0x000110060c155981 */ /* 0x000f22000c1e1900 */
[----:B------:R-:W-:-:S03]  /*23e0*/  @P4 LOP3.LUT R2, R2, R23, RZ, 0x3c, !PT ;  /* 0x0000001702024212 */ /* 0x000fc600078e3cff */
[----:B------:R-:W4:Y:S01]  /*23f0*/  @P6 LDG.E R23, desc[UR6][R12.64+0x11c] ;  /* 0x00011c060c176981 */ /* 0x000f22000c1e1900 */
[----:B------:R-:W-:-:S03]  /*2400*/  @P5 LOP3.LUT R7, R7, R26, RZ, 0x3c, !PT ;  /* 0x0000001a07075212 */ /* 0x000fc600078e3cff */
        /* <DEDUP_REMOVED lines=9> */
[----:B------:R-:W4:Y:S04]  /*24a0*/  @P6 LDG.E R21, desc[UR6][R12.64+0x124] ;  /* 0x000124060c156981 */ /* 0x000f28000c1e1900 */
[----:B------:R-:W4:Y:S01]  /*24b0*/  @P6 LDG.E R20, desc[UR6][R12.64+0x128] ;  /* 0x000128060c146981 */ /* 0x000f22000c1e1900 */
[----:B------:R-:W-:Y:S02]  /*24c0*/  @P6 LOP3.LUT R4, R4, R23, RZ, 0x3c, !PT ;  /* 0x0000001704046212 */ /* 0x000fe400078e3cff */
[----:B------:R-:W-:Y:S01]  /*24d0*/  @P6 LOP3.LUT R5, R5, R26, RZ, 0x3c, !PT ;  /* 0x0000001a05056212 */ /* 0x000fe200078e3cff */
[----:B------:R-:W4:Y:S04]  /*24e0*/  @P0 LDG.E R23, desc[UR6][R12.64+0x130] ;  /* 0x000130060c170981 */ /* 0x000f28000c1e1900 */
[----:B------:R-:W4:Y:S01]  /*24f0*/  @P0 LDG.E R26, desc[UR6][R12.64+0x13c] ;  /* 0x00013c060c1a0981 */ /* 0x000f22000c1e1900 */
[----:B---3--:R-:W-:-:S03]  /*2500*/  @P5 LOP3.LUT R3, R3, R22, RZ, 0x3c, !PT ;  /* 0x0000001603035212 */ /* 0x008fc600078e3cff */
[----:B------:R-:W3:Y:S01]  /*2510*/  @P0 LDG.E R22, desc[UR6][R12.64+0x12c] ;  /* 0x00012c060c160981 */ /* 0x000ee2000c1e1900 */
[----:B--2---:R-:W-:-:S03]  /*2520*/  @P6 LOP3.LUT R7, R7, R24, RZ, 0x3c, !PT ;  /* 0x0000001807076212 */ /* 0x004fc600078e3cff */
[----:B------:R-:W2:Y:S01]  /*2530*/  @P0 LDG.E R24, desc[UR6][R12.64+0x134] ;  /* 0x000134060c180981 */ /* 0x000ea2000c1e1900 */
[----:B------:R-:W-:-:S04]  /*2540*/  UIADD3 UR4, UPT, UPT, UR4, 0x10, URZ ;  /* 0x0000001004047890 */ /* 0x000fc8000fffe0ff */
[----:B------:R-:W-:Y:S01]  /*2550*/  UISETP.NE.AND UP0, UPT, UR4, 0x20, UPT ;  /* 0x000000200400788c */ /* 0x000fe2000bf05270 */
[----:B----4-:R-:W-:Y:S02]  /*2560*/  @P6 LOP3.LUT R2, R2, R21, RZ, 0x3c, !PT ;  /* 0x0000001502026212 */ /* 0x010fe400078e3cff */
[----:B------:R-:W-:Y:S02]  /*2570*/  @P6 LOP3.LUT R3, R3, R20, RZ, 0x3c, !PT ;  /* 0x0000001403036212 */ /* 0x000fe400078e3cff */
[----:B------:R-:W-:Y:S02]  /*2580*/  @P0 LOP3.LUT R2, R2, R25, RZ, 0x3c, !PT ;  /* 0x0000001902020212 */ /* 0x000fe400078e3cff */
[----:B------:R-:W-:Y:S02]  /*2590*/  @P0 LOP3.LUT R4, R4, R23, RZ, 0x3c, !PT ;  /* 0x0000001704040212 */ /* 0x000fe400078e3cff */
[----:B------:R-:W-:Y:S02]  /*25a0*/  @P0 LOP3.LUT R3, R3, R26, RZ, 0x3c, !PT ;  /* 0x0000001a03030212 */ /* 0x000fe400078e3cff */
[----:B---3--:R-:W-:-:S02]  /*25b0*/  @P0 LOP3.LUT R7, R7, R22, RZ, 0x3c, !PT ;  /* 0x0000001607070212 */ /* 0x008fc400078e3cff */
[----:B--2---:R-:W-:Y:S01]  /*25c0*/  @P0 LOP3.LUT R5, R5, R24, RZ, 0x3c, !PT ;  /* 0x0000001805050212 */ /* 0x004fe200078e3cff */
[----:B------:R-:W-:Y:S06]  /*25d0*/  BRA.U UP0, `(.L_x_8) ;  /* 0xfffffff5004c7547 */ /* 0x000fec000b83ffff */
[----:B------:R-:W-:-:S05]  /*25e0*/  VIADD R18, R18, 0x1 ;  /* 0x0000000112127836 */ /* 0x000fca0000000000 */
[----:B------:R-:W-:-:S13]  /*25f0*/  ISETP.NE.AND P0, PT, R18, 0x5, PT ;  /* 0x000000051200780c */ /* 0x000fda0003f05270 */
[----:B------:R-:W-:Y:S05]  /*2600*/  @P0 BRA `(.L_x_9) ;  /* 0xfffffff400300947 */ /* 0x000fea000383ffff */
[----:B------:R3:W-:Y:S04]  /*2610*/  STL [R1+0x4], R7 ;  /* 0x0000040701007387 */ /* 0x0007e80000100800 */
[----:B------:R3:W-:Y:S04]  /*2620*/  STL.64 [R1+0x8], R4 ;  /* 0x0000080401007387 */ /* 0x0007e80000100a00 */
[----:B------:R3:W-:Y:S02]  /*2630*/  STL.64 [R1+0x10], R2 ;  /* 0x0000100201007387 */ /* 0x0007e40000100a00 */
.L_x_3:
[----:B------:R-:W-:Y:S05]  /*2640*/  BSYNC.RECONVERGENT B1 ;  /* 0x0000000000017941 */ /* 0x000fea0003800200 */
.L_x_2:
[C---:B------:R-:W-:Y:S01]  /*2650*/  ISETP.GT.U32.AND P0, PT, R15.reuse, 0x3, PT ;  /* 0x000000030f00780c */ /* 0x040fe20003f04070 */
[----:B------:R-:W-:Y:S01]  /*2660*/  VIADD R16, R16, 0x1 ;  /* 0x0000000110107836 */ /* 0x000fe20000000000 */
[--C-:B------:R-:W-:Y:S02]  /*2670*/  SHF.R.U64 R15, R15, 0x2, R14.reuse ;  /* 0x000000020f0f7819 */ /* 0x100fe4000000120e */
[----:B------:R-:W-:Y:S02]  /*2680*/  ISETP.GT.U32.AND.EX P0, PT, R14, RZ, PT, P0 ;  /* 0x000000ff0e00720c */ /* 0x000fe40003f04100 */
[----:B------:R-:W-:-:S11]  /*2690*/  SHF.R.U32.HI R14, RZ, 0x2, R14 ;  /* 0x00000002ff0e7819 */ /* 0x000fd6000001160e */
[----:B------:R-:W-:Y:S05]  /*26a0*/  @P0 BRA `(.L_x_10) ;  /* 0xffffffd800cc0947 */ /* 0x000fea000383ffff */
.L_x_1:
[----:B------:R-:W-:Y:S05]  /*26b0*/  BSYNC.RECONVERGENT B0 ;  /* 0x0000000000007941 */ /* 0x000fea0003800200 */
.L_x_0:
[----:B------:R-:W4:Y:S01]  /*26c0*/  LDCU.64 UR4, c[0x0][0x390] ;  /* 0x00007200ff0477ac */ /* 0x000f220008000a00 */
[----:B------:R-:W-:Y:S01]  /*26d0*/  BSSY.RECONVERGENT B0, `(.L_x_11) ;  /* 0x000003d000007945 */ /* 0x000fe20003800200 */
[----:B------:R-:W-:Y:S02]  /*26e0*/  CS2R R10, SRZ ;  /* 0x00000000000a7805 */ /* 0x000fe4000001ff00 */
[----:B----4-:R-:W-:-:S04]  /*26f0*/  ISETP.GE.U32.AND P0, PT, R9, UR4, PT ;  /* 0x0000000409007c0c */ /* 0x010fc8000bf06070 */
[----:B------:R-:W-:-:S13]  /*2700*/  ISETP.GE.U32.AND.EX P0, PT, R8, UR5, PT, P0 ;  /* 0x0000000508007c0c */ /* 0x000fda000bf06100 */
[----:B------:R-:W-:Y:S05]  /*2710*/  @P0 BRA `(.L_x_12) ;  /* 0x0000000000e00947 */ /* 0x000fea0003800000 */
[----:B------:R-:W-:Y:S01]  /*2720*/  BSSY.RECONVERGENT B1, `(.L_x_13) ;  /* 0x0000036000017945 */ /* 0x000fe20003800200 */
[----:B------:R-:W-:Y:S02]  /*2730*/  IMAD.MOV.U32 R12, RZ, RZ, R7 ;  /* 0x000000ffff0c7224 */ /* 0x000fe400078e0007 */
[----:B------:R-:W-:-:S07]  /*2740*/  IMAD.MOV.U32 R10, RZ, RZ, RZ ;  /* 0x000000ffff0a7224 */ /* 0x000fce00078e00ff */
.L_x_14:
[----:B0123--:R-:W-:Y:S01]  /*2750*/  SHF.R.U32.HI R7, RZ, 0x2, R12 ;  /* 0x00000002ff077819 */ /* 0x00ffe2000001160c */
[----:B------:R-:W-:Y:S01]  /*2760*/  VIADD R6, R6, 0x587c5 ;  /* 0x000587c506067836 */ /* 0x000fe20000000000 */
[----:B------:R-:W-:Y:S01]  /*2770*/  IADD3 R9, P1, PT, R0, R9, RZ ;  /* 0x0000000900097210 */ /* 0x000fe20007f3e0ff */
[----:B------:R-:W-:Y:S01]  /*2780*/  IMAD.MOV.U32 R16, RZ, RZ, 0x3e055027 ;  /* 0x3e055027ff107424 */ /* 0x000fe200078e00ff */
[----:B------:R-:W-:Y:S01]  /*2790*/  LOP3.LUT R7, R7, R12, RZ, 0x3c, !PT ;  /* 0x0000000c07077212 */ /* 0x000fe200078e3cff */
[----:B------:R-:W-:Y:S02]  /*27a0*/  IMAD.SHL.U32 R12, R3, 0x10, RZ ;  /* 0x00000010030c7824 */ /* 0x000fe400078e00ff */
[----:B------:R-:W-:Y:S01]  /*27b0*/  IMAD.X R8, RZ, RZ, R8, P1 ;  /* 0x000000ffff087224 */ /* 0x000fe200008e0608 */
[----:B------:R-:W-:Y:S01]  /*27c0*/  ISETP.GE.U32.AND P1, PT, R9, UR4, PT ;  /* 0x0000000409007c0c */ /* 0x000fe2000bf26070 */
[----:B------:R-:W-:-:S03]  /*27d0*/  IMAD.SHL.U32 R11, R7, 0x2, RZ ;  /* 0x00000002070b7824 */ /* 0x000fc600078e00ff */
[----:B------:R-:W-:Y:S02]  /*27e0*/  ISETP.GE.U32.AND.EX P1, PT, R8, UR5, PT, P1 ;  /* 0x0000000508007c0c */ /* 0x000fe4000bf26110 */
[----:B------:R-:W-:-:S04]  /*27f0*/  LOP3.LUT R12, R7, R11, R12, 0x96, !PT ;  /* 0x0000000b070c7212 */ /* 0x000fc800078e960c */
[----:B------:R-:W-:Y:S01]  /*2800*/  LOP3.LUT R7, R12, R3, RZ, 0x3c, !PT ;  /* 0x000000030c077212 */ /* 0x000fe200078e3cff */
[----:B------:R-:W-:-:S04]  /*2810*/  IMAD.MOV.U32 R12, RZ, RZ, 0x2f800000 ;  /* 0x2f800000ff0c7424 */ /* 0x000fc800078e00ff */
[----:B------:R-:W-:-:S05]  /*2820*/  IMAD.IADD R11, R7, 0x1, R6 ;  /* 0x00000001070b7824 */ /* 0x000fca00078e0206 */
[----:B------:R-:W-:-:S05]  /*2830*/  I2FP.F32.U32 R11, R11 ;  /* 0x0000000b000b7245 */ /* 0x000fca0000201000 */
[----:B------:R-:W-:-:S05]  /*2840*/  FFMA R11, R11, R12, 1.1641532182693481445e-10 ;  /* 0x2f0000000b0b7423 */ /* 0x000fca000000000c */
[----:B------:R-:W-:-:S13]  /*2850*/  FSETP.GEU.AND P0, PT, R11, 1.175494350822287508e-38, PT ;  /* 0x008000000b00780b */ /* 0x000fda0003f0e000 */
[----:B------:R-:W-:-:S04]  /*2860*/  @!P0 FMUL R11, R11, 8388608 ;  /* 0x4b0000000b0b8820 */ /* 0x000fc80000400000 */
[----:B------:R-:W-:-:S05]  /*2870*/  VIADD R12, R11, 0xc0d55555 ;  /* 0xc0d555550b0c7836 */ /* 0x000fca0000000000 */
[----:B------:R-:W-:-:S04]  /*2880*/  LOP3.LUT R14, R12, 0xff800000, RZ, 0xc0, !PT ;  /* 0xff8000000c0e7812 */ /* 0x000fc800078ec0ff */
[----:B------:R-:W-:Y:S01]  /*2890*/  I2FP.F32.S32 R13, R14 ;  /* 0x0000000e000d7245 */ /* 0x000fe20000201400 */
[----:B------:R-:W-:Y:S02]  /*28a0*/  IMAD.IADD R12, R11, 0x1, -R14 ;  /* 0x000000010b0c7824 */ /* 0x000fe400078e0a0e */
[----:B------:R-:W-:Y:S02]  /*28b0*/  IMAD.MOV.U32 R14, RZ, RZ, 0x7f800000 ;  /* 0x7f800000ff0e7424 */ /* 0x000fe400078e00ff */
[----:B------:R-:W-:-:S04]  /*28c0*/  FADD R15, R12, -1 ;  /* 0xbf8000000c0f7421 */ /* 0x000fc80000000000 */
[----:B------:R-:W-:-:S04]  /*28d0*/  FFMA R12, R15, -R16, 0.14084610342979431152 ;  /* 0x3e1039f60f0c7423 */ /* 0x000fc80000000810 */
[----:B------:R-:W-:-:S04]  /*28e0*/  FFMA R12, R15, R12, -0.12148627638816833496 ;  /* 0xbdf8cdcc0f0c7423 */ /* 0x000fc8000000000c */
[----:B------:R-:W-:-:S04]  /*28f0*/  FFMA R12, R15, R12, 0.13980610668659210205 ;  /* 0x3e0f29550f0c7423 */ /* 0x000fc8000000000c */
[----:B------:R-:W-:-:S04]  /*2900*/  FFMA R12, R15, R12, -0.16684235632419586182 ;  /* 0xbe2ad8b90f0c7423 */ /* 0x000fc8000000000c */
[----:B------:R-:W-:-:S04]  /*2910*/  FFMA R12, R15, R12, 0.20012299716472625732 ;  /* 0x3e4ced0b0f0c7423 */ /* 0x000fc8000000000c */
[----:B------:R-:W-:-:S04]  /*2920*/  FFMA R12, R15, R12, -0.24999669194221496582 ;  /* 0xbe7fff220f0c7423 */ /* 0x000fc8000000000c */
[----:B------:R-:W-:-:S04]  /*2930*/  FFMA R12, R15, R12, 0.33333182334899902344 ;  /* 0x3eaaaa780f0c7423 */ /* 0x000fc8000000000c */
[----:B------:R-:W-:Y:S01]  /*2940*/  FFMA R16, R15, R12, -0.5 ;  /* 0xbf0000000f107423 */ /* 0x000fe2000000000c */
[----:B------:R-:W-:Y:S02]  /*2950*/  FSEL R12, RZ, -23, P0 ;  /* 0xc1b80000ff0c7808 */ /* 0x000fe40000000000 */
[----:B------:R-:W-:Y:S01]  /*2960*/  ISETP.GT.U32.AND P0, PT, R11, 0x7f7fffff, PT ;  /* 0x7f7fffff0b00780c */ /* 0x000fe20003f04070 */
[----:B------:R-:W-:Y:S02]  /*2970*/  FMUL R16, R15, R16 ;  /* 0x000000100f107220 */ /* 0x000fe40000400000 */
[----:B------:R-:W-:Y:S02]  /*2980*/  FFMA R12, R13, 1.1920928955078125e-07, R12 ;  /* 0x340000000d0c7823 */ /* 0x000fe4000000000c */
[----:B------:R-:W-:-:S04]  /*2990*/  FFMA R15, R15, R16, R15 ;  /* 0x000000100f0f7223 */ /* 0x000fc8000000000f */
[----:B------:R-:W-:-:S04]  /*29a0*/  FFMA R12, R12, 0.69314718246459960938, R15 ;  /* 0x3f3172180c0c7823 */ /* 0x000fc8000000000f */
[----:B------:R-:W-:-:S04]  /*29b0*/  @P0 FFMA R12, R11, R14, +INF ;  /* 0x7f8000000b0c0423 */ /* 0x000fc8000000000e */
[----:B------:R-:W-:-:S05]  /*29c0*/  FMUL R12, R12, -2 ;  /* 0xc00000000c0c7820 */ /* 0x000fca0000400000 */
[----:B------:R-:W-:Y:S01]  /*29d0*/  FSETP.GEU.AND P0, PT, R12, 1, PT ;  /* 0x3f8000000c00780b */ /* 0x000fe20003f0e000 */
[----:B------:R-:W-:Y:S02]  /*29e0*/  IMAD.MOV.U32 R12, RZ, RZ, R4 ;  /* 0x000000ffff0c7224 */ /* 0x000fe400078e0004 */
[----:B------:R-:W-:Y:S01]  /*29f0*/  IMAD.MOV.U32 R4, RZ, RZ, R5 ;  /* 0x000000ffff047224 */ /* 0x000fe200078e0005 */
[----:B------:R-:W-:Y:S01]  /*2a00*/  FSETP.NEU.AND P0, PT, R11, RZ, !P0 ;  /* 0x000000ff0b00720b */ /* 0x000fe2000470d000 */
[----:B------:R-:W-:Y:S02]  /*2a10*/  VIADD R11, R10, 0x1 ;  /* 0x000000010a0b7836 */ /* 0x000fe40000000000 */
[----:B------:R-:W-:Y:S02]  /*2a20*/  IMAD.MOV.U32 R5, RZ, RZ, R2 ;  /* 0x000000ffff057224 */ /* 0x000fe400078e0002 */
[----:B------:R-:W-:Y:S02]  /*2a30*/  IMAD.MOV.U32 R2, RZ, RZ, R3 ;  /* 0x000000ffff027224 */ /* 0x000fe400078e0003 */
[----:B------:R-:W-:-:S06]  /*2a40*/  IMAD.MOV.U32 R3, RZ, RZ, R7 ;  /* 0x000000ffff037224 */ /* 0x000fcc00078e0007 */
[----:B------:R-:W-:-:S04]  /*2a50*/  @!P0 IMAD.MOV R11, RZ, RZ, R10 ;  /* 0x000000ffff0b8224 */ /* 0x000fc800078e020a */
[----:B------:R-:W-:Y:S01]  /*2a60*/  IMAD.MOV.U32 R10, RZ, RZ, R11 ;  /* 0x000000ffff0a7224 */ /* 0x000fe200078e000b */
[----:B------:R-:W-:Y:S06]  /*2a70*/  @!P1 BRA `(.L_x_14) ;  /* 0xfffffffc00349947 */ /* 0x000fec000383ffff */
[----:B------:R-:W-:Y:S05]  /*2a80*/  BSYNC.RECONVERGENT B1 ;  /* 0x0000000000017941 */ /* 0x000fea0003800200 */
.L_x_13:
[----:B------:R-:W-:-:S07]  /*2a90*/  IMAD.MOV.U32 R11, RZ, RZ, RZ ;  /* 0x000000ffff0b7224 */ /* 0x000fce00078e00ff */
.L_x_12:
[----:B------:R-:W-:Y:S05]  /*2aa0*/  BSYNC.RECONVERGENT B0 ;  /* 0x0000000000007941 */ /* 0x000fea0003800200 */
.L_x_11:
[----:B0123--:R-:W0:Y:S02]  /*2ab0*/  LDC.64 R2, c[0x0][0x380] ;  /* 0x0000e000ff027b82 */ /* 0x00fe240000000a00 */
[----:B0-----:R-:W-:Y:S01]  /*2ac0*/  REDG.E.ADD.64.STRONG.GPU desc[UR6][R2.64], R10 ;  /* 0x0000000a0200798e */ /* 0x001fe2000c12e506 */
[----:B------:R-:W-:Y:S05]  /*2ad0*/  EXIT ;  /* 0x000000000000794d */ /* 0x000fea0003800000 */
.L_x_15:
[----:B------:R-:W-:-:S00]  /*2ae0*/  BRA `(.L_x_15) ;  /* 0xfffffffc00fc7947 */ /* 0x000fc0000383ffff */
[----:B------:R-:W-:-:S00]  /*2af0*/  NOP ;  /* 0x0000000000007918 */ /* 0x000fc00000000000 */
        /* <DEDUP_REMOVED lines=8> */
.L_x_16:


//--------------------- .nv.global.init           --------------------------
	.section	.nv.global.init,"aw",@progbits
	.align	4
.nv.global.init:
	.type		mrg32k3aM1SubSeq,@object
	.size		mrg32k3aM1SubSeq,(mrg32k3aM2SubSeq - mrg32k3aM1SubSeq)
mrg32k3aM1SubSeq:
        /*0000*/ 	.byte	0x0b, 0xcc, 0xee, 0x04, 0x73, 0x29, 0x8b, 0x6f, 0xf6, 0x53, 0x03, 0xf6, 0x23, 0xf6, 0xea, 0xda
        /* <DEDUP_REMOVED lines=125> */
	.type		mrg32k3aM2SubSeq,@object
	.size		mrg32k3aM2SubSeq,(mrg32k3aM1 - mrg32k3aM2SubSeq)
mrg32k3aM2SubSeq:
        /* <DEDUP_REMOVED lines=126> */
	.type		mrg32k3aM1,@object
	.size		mrg32k3aM1,(mrg32k3aM1Seq - mrg32k3aM1)
mrg32k3aM1:
        /* <DEDUP_REMOVED lines=144> */
	.type		mrg32k3aM1Seq,@object
	.size		mrg32k3aM1Seq,(mrg32k3aM2 - mrg32k3aM1Seq)
mrg32k3aM1Seq:
        /* <DEDUP_REMOVED lines=144> */
	.type		mrg32k3aM2,@object
	.size		mrg32k3aM2,(mrg32k3aM2Seq - mrg32k3aM2)
mrg32k3aM2:
        /* <DEDUP_REMOVED lines=144> */
	.type		mrg32k3aM2Seq,@object
	.size		mrg32k3aM2Seq,(precalc_xorwow_matrix - mrg32k3aM2Seq)
mrg32k3aM2Seq:
        /* <DEDUP_REMOVED lines=144> */
	.type		precalc_xorwow_matrix,@object
	.size		precalc_xorwow_matrix,(precalc_xorwow_offset_matrix - precalc_xorwow_matrix)
precalc_xorwow_matrix:
        /* <DEDUP_REMOVED lines=6400> */
	.type		precalc_xorwow_offset_matrix,@object
	.size		precalc_xorwow_offset_matrix,(.L_1 - precalc_xorwow_offset_matrix)
precalc_xorwow_offset_matrix:
        /* <DEDUP_REMOVED lines=6400> */
.L_1:


//--------------------- .nv.shared.reserved.0     --------------------------
	.section	.nv.shared.reserved.0,"aw",@nobits
	.weak		__nv_reservedSMEM_offset_0_alias
	.size		__nv_reservedSMEM_offset_0_alias, 0, 64
	.other		__nv_reservedSMEM_offset_0_alias,@"STO_CUDA_RESERVED_SHARED STV_DEFAULT"
__nv_reservedSMEM_offset_0_alias:
	.zero		0
	.zero		64


//--------------------- .nv.constant0._Z21generateRandomNumbersPyyy --------------------------
	.section	.nv.constant0._Z21generateRandomNumbersPyyy,"a",@progbits
	.sectionflags	@""
	.align	4
.nv.constant0._Z21generateRandomNumbersPyyy:
	.zero		920


//--------------------- SYMBOLS --------------------------

	.type		.nv.reservedSmem.offset0,@object
	.size		.nv.reservedSmem.offset0,0x4
